	.target	sm_90a

	.elftype	@"ET_EXEC"


//--------------------- .note.nv.tkinfo           --------------------------
	.section	.note.nv.tkinfo,"",@"SHT_NOTE"
	.sectionflags	@"SHF_NOTE_NV_TKINFO"
	.tkinfo
        /*0018*/ 	.word	0x00000002
        /*0030*/ 	.string	""
        /*0030*/ 	.string	"ptxas"
        /*0030*/ 	.string	"Cuda compilation tools, release 13.0, V13.0.88"
        /*0030*/ 	.string	"Build cuda_13.0.r13.0/compiler.36424714_0"
        /*0030*/ 	.string	"-arch sm_90a -m 64 "



//--------------------- .note.nv.cuinfo           --------------------------
	.section	.note.nv.cuinfo,"",@"SHT_NOTE"
	.sectionflags	@"SHF_NOTE_NV_CUINFO"
        /*0018*/ 	.short	0x0002
        /*001a*/ 	.short	0x005a
        /*001c*/ 	.short	0x0082
	.zero		2


//--------------------- .nv.info                  --------------------------
	.section	.nv.info,"",@"SHT_CUDA_INFO"
	.align	4


	//----- nvinfo : EIATTR_REGCOUNT
	.align		4
        /*0000*/ 	.byte	0x04, 0x2f
        /*0002*/ 	.short	(.L_12 - .L_11)
	.align		4
.L_11:
        /*0004*/ 	.word	index@(_ZN7cutlass13device_kernelINS_4gemm6kernel13GemmUniversalIN4cute5tupleIJiiiiEEENS1_10collective13CollectiveMmaINS1_37MainloopSm90TmaGmmaWarpSpecializedFP8ILi4ENS5_IJNS4_1CILi1EEESB_SB_EEENS1_32KernelTmaWarpSpecializedPingpongEEENS5_IJNSA_ILi64EEESF_NSA_ILi32EEEEEENS_12float_e4m3_tENS5_IJlSB_lEEESI_SJ_NS4_8TiledMMAINS4_8MMA_AtomIJNS4_4SM904GMMA30MMA_64x64x32_F32E4M3E4M3_SS_TNILNSN_7ScaleInE1ELSP_1EEEEEENS4_6LayoutISC_NS5_IJNSA_ILi0EEEST_ST_EEEEENS5_IJNS4_10UnderscoreESW_SW_EEEEENS4_13SM90_TMA_LOADENS4_14ComposedLayoutINS4_7SwizzleILi1ELi4ELi3EEENS4_18smem_ptr_flag_bitsILi8EEENSS_INS5_IJNSA_ILi8EEESG_EEENS5_IJSG_SB_EEEEEEEvNS4_8identityESZ_S19_vS1A_EENS_8epilogue10collective6detail29Sm90TmaWarpSpecializedAdapterINS1D_15DefaultEpilogueISI_SJ_SJ_NS1C_6thread17LinearCombinationISI_Li1EffLNS1H_9ScaleType4KindE0ELNS_15FloatRoundStyleE2ESI_EENS1_15EpilogueDefaultEEEEEvvEEEEvNT_6ParamsE)
        /*0008*/ 	.word	0x000000a8


	//----- nvinfo : EIATTR_FRAME_SIZE
	.align		4
.L_12:
        /*000c*/ 	.byte	0x04, 0x11
        /*000e*/ 	.short	(.L_14 - .L_13)
	.align		4
.L_13:
        /*0010*/ 	.word	index@(_ZN7cutlass13device_kernelINS_4gemm6kernel13GemmUniversalIN4cute5tupleIJiiiiEEENS1_10collective13CollectiveMmaINS1_37MainloopSm90TmaGmmaWarpSpecializedFP8ILi4ENS5_IJNS4_1CILi1EEESB_SB_EEENS1_32KernelTmaWarpSpecializedPingpongEEENS5_IJNSA_ILi64EEESF_NSA_ILi32EEEEEENS_12float_e4m3_tENS5_IJlSB_lEEESI_SJ_NS4_8TiledMMAINS4_8MMA_AtomIJNS4_4SM904GMMA30MMA_64x64x32_F32E4M3E4M3_SS_TNILNSN_7ScaleInE1ELSP_1EEEEEENS4_6LayoutISC_NS5_IJNSA_ILi0EEEST_ST_EEEEENS5_IJNS4_10UnderscoreESW_SW_EEEEENS4_13SM90_TMA_LOADENS4_14ComposedLayoutINS4_7SwizzleILi1ELi4ELi3EEENS4_18smem_ptr_flag_bitsILi8EEENSS_INS5_IJNSA_ILi8EEESG_EEENS5_IJSG_SB_EEEEEEEvNS4_8identityESZ_S19_vS1A_EENS_8epilogue10collective6detail29Sm90TmaWarpSpecializedAdapterINS1D_15DefaultEpilogueISI_SJ_SJ_NS1C_6thread17LinearCombinationISI_Li1EffLNS1H_9ScaleType4KindE0ELNS_15FloatRoundStyleE2ESI_EENS1_15EpilogueDefaultEEEEEvvEEEEvNT_6ParamsE)
        /*0014*/ 	.word	0x00000000


	//----- nvinfo : EIATTR_MIN_STACK_SIZE
	.align		4
.L_14:
        /*0018*/ 	.byte	0x04, 0x12
        /*001a*/ 	.short	(.L_16 - .L_15)
	.align		4
.L_15:
        /*001c*/ 	.word	index@(_ZN7cutlass13device_kernelINS_4gemm6kernel13GemmUniversalIN4cute5tupleIJiiiiEEENS1_10collective13CollectiveMmaINS1_37MainloopSm90TmaGmmaWarpSpecializedFP8ILi4ENS5_IJNS4_1CILi1EEESB_SB_EEENS1_32KernelTmaWarpSpecializedPingpongEEENS5_IJNSA_ILi64EEESF_NSA_ILi32EEEEEENS_12float_e4m3_tENS5_IJlSB_lEEESI_SJ_NS4_8TiledMMAINS4_8MMA_AtomIJNS4_4SM904GMMA30MMA_64x64x32_F32E4M3E4M3_SS_TNILNSN_7ScaleInE1ELSP_1EEEEEENS4_6LayoutISC_NS5_IJNSA_ILi0EEEST_ST_EEEEENS5_IJNS4_10UnderscoreESW_SW_EEEEENS4_13SM90_TMA_LOADENS4_14ComposedLayoutINS4_7SwizzleILi1ELi4ELi3EEENS4_18smem_ptr_flag_bitsILi8EEENSS_INS5_IJNSA_ILi8EEESG_EEENS5_IJSG_SB_EEEEEEEvNS4_8identityESZ_S19_vS1A_EENS_8epilogue10collective6detail29Sm90TmaWarpSpecializedAdapterINS1D_15DefaultEpilogueISI_SJ_SJ_NS1C_6thread17LinearCombinationISI_Li1EffLNS1H_9ScaleType4KindE0ELNS_15FloatRoundStyleE2ESI_EENS1_15EpilogueDefaultEEEEEvvEEEEvNT_6ParamsE)
        /*0020*/ 	.word	0x00000000
.L_16:


//--------------------- .nv.compat                --------------------------
	.section	.nv.compat,"",@"SHT_CUDA_COMPAT_INFO"
	.align	4
        /*0000*/ 	.byte	0x02, 0x09, 0x01, 0x00, 0x02, 0x02, 0x04, 0x00, 0x02, 0x05, 0x05, 0x00, 0x03, 0x07, 0x01, 0x01
        /*0010*/ 	.byte	0x02, 0x03, 0x01, 0x00, 0x02, 0x06, 0x01, 0x00, 0x04, 0x0b, 0x08, 0x00, 0x00, 0x00, 0x00, 0x00
        /*0020*/ 	.byte	0x00, 0x00, 0x00, 0x00


//--------------------- .nv.info._ZN7cutlass13device_kernelINS_4gemm6kernel13GemmUniversalIN4cute5tupleIJiiiiEEENS1_10collective13CollectiveMmaINS1_37MainloopSm90TmaGmmaWarpSpecializedFP8ILi4ENS5_IJNS4_1CILi1EEESB_SB_EEENS1_32KernelTmaWarpSpecializedPingpongEEENS5_IJNSA_ILi64EEESF_NSA_ILi32EEEEEENS_12float_e4m3_tENS5_IJlSB_lEEESI_SJ_NS4_8TiledMMAINS4_8MMA_AtomIJNS4_4SM904GMMA30MMA_64x64x32_F32E4M3E4M3_SS_TNILNSN_7ScaleInE1ELSP_1EEEEEENS4_6LayoutISC_NS5_IJNSA_ILi0EEEST_ST_EEEEENS5_IJNS4_10UnderscoreESW_SW_EEEEENS4_13SM90_TMA_LOADENS4_14ComposedLayoutINS4_7SwizzleILi1ELi4ELi3EEENS4_18smem_ptr_flag_bitsILi8EEENSS_INS5_IJNSA_ILi8EEESG_EEENS5_IJSG_SB_EEEEEEEvNS4_8identityESZ_S19_vS1A_EENS_8epilogue10collective6detail29Sm90TmaWarpSpecializedAdapterINS1D_15DefaultEpilogueISI_SJ_SJ_NS1C_6thread17LinearCombinationISI_Li1EffLNS1H_9ScaleType4KindE0ELNS_15FloatRoundStyleE2ESI_EENS1_15EpilogueDefaultEEEEEvvEEEEvNT_6ParamsE --------------------------
	.section	.nv.info._ZN7cutlass13device_kernelINS_4gemm6kernel13GemmUniversalIN4cute5tupleIJiiiiEEENS1_10collective13CollectiveMmaINS1_37MainloopSm90TmaGmmaWarpSpecializedFP8ILi4ENS5_IJNS4_1CILi1EEESB_SB_EEENS1_32KernelTmaWarpSpecializedPingpongEEENS5_IJNSA_ILi64EEESF_NSA_ILi32EEEEEENS_12float_e4m3_tENS5_IJlSB_lEEESI_SJ_NS4_8TiledMMAINS4_8MMA_AtomIJNS4_4SM904GMMA30MMA_64x64x32_F32E4M3E4M3_SS_TNILNSN_7ScaleInE1ELSP_1EEEEEENS4_6LayoutISC_NS5_IJNSA_ILi0EEEST_ST_EEEEENS5_IJNS4_10UnderscoreESW_SW_EEEEENS4_13SM90_TMA_LOADENS4_14ComposedLayoutINS4_7SwizzleILi1ELi4ELi3EEENS4_18smem_ptr_flag_bitsILi8EEENSS_INS5_IJNSA_ILi8EEESG_EEENS5_IJSG_SB_EEEEEEEvNS4_8identityESZ_S19_vS1A_EENS_8epilogue10collective6detail29Sm90TmaWarpSpecializedAdapterINS1D_15DefaultEpilogueISI_SJ_SJ_NS1C_6thread17LinearCombinationISI_Li1EffLNS1H_9ScaleType4KindE0ELNS_15FloatRoundStyleE2ESI_EENS1_15EpilogueDefaultEEEEEvvEEEEvNT_6ParamsE,"",@"SHT_CUDA_INFO"
	.sectionflags	@""
	.align	4


	//----- nvinfo : EIATTR_CUDA_API_VERSION
	.align		4
        /*0000*/ 	.byte	0x04, 0x37
        /*0002*/ 	.short	(.L_18 - .L_17)
.L_17:
        /*0004*/ 	.word	0x00000082


	//----- nvinfo : EIATTR_KPARAM_INFO
	.align		4
.L_18:
        /*0008*/ 	.byte	0x04, 0x17
        /*000a*/ 	.short	(.L_20 - .L_19)
.L_19:
        /*000c*/ 	.word	0x00000000
        /*0010*/ 	.short	0x0000
        /*0012*/ 	.short	0x0070
        /*0014*/ 	.byte	0x00, 0xf0, 0x01, 0x10


	//----- nvinfo : EIATTR_SPARSE_MMA_MASK
	.align		4
.L_20:
        /*0018*/ 	.byte	0x03, 0x50
        /*001a*/ 	.short	0x0000


	//----- nvinfo : EIATTR_MAXREG_COUNT
	.align		4
        /*001c*/ 	.byte	0x03, 0x1b
        /*001e*/ 	.short	0x00a8


	//----- nvinfo : EIATTR_NUM_BARRIERS
	.align		4
        /*0020*/ 	.byte	0x02, 0x4c
        /*0022*/ 	.byte	0x01
	.zero		1


	//----- nvinfo : EIATTR_MERCURY_ISA_VERSION
	.align		4
        /*0024*/ 	.byte	0x03, 0x5f
        /*0026*/ 	.short	0x0101


	//----- nvinfo : EIATTR_INT_WARP_WIDE_INSTR_OFFSETS
	.align		4
        /*0028*/ 	.byte	0x04, 0x31
        /*002a*/ 	.short	(.L_22 - .L_21)


	//   ....[0]....
.L_21:
        /*002c*/ 	.word	0x00000470


	//   ....[1]....
        /*0030*/ 	.word	0x00000490


	//   ....[2]....
        /*0034*/ 	.word	0x00000510


	//   ....[3]....
        /*0038*/ 	.word	0x00000520


	//   ....[4]....
        /*003c*/ 	.word	0x00000530


	//   ....[5]....
        /*0040*/ 	.word	0x00000550


	//   ....[6]....
        /*0044*/ 	.word	0x000005b0


	//   ....[7]....
        /*0048*/ 	.word	0x000005d0


	//----- nvinfo : EIATTR_COOP_GROUP_MASK_REGIDS
	.align		4
.L_22:
        /*004c*/ 	.byte	0x04, 0x29
        /*004e*/ 	.short	(.L_24 - .L_23)


	//   ....[0]....
.L_23:
        /*0050*/ 	.word	0xffffffff


	//   ....[1]....
        /*0054*/ 	.word	0xffffffff


	//   ....[2]....
        /*0058*/ 	.word	0xffffffff


	//   ....[3]....
        /*005c*/ 	.word	0xffffffff


	//   ....[4]....
        /*0060*/ 	.word	0xffffffff


	//   ....[5]....
        /*0064*/ 	.word	0xffffffff


	//----- nvinfo : EIATTR_COOP_GROUP_INSTR_OFFSETS
	.align		4
.L_24:
        /*0068*/ 	.byte	0x04, 0x28
        /*006a*/ 	.short	(.L_26 - .L_25)


	//   ....[0]....
.L_25:
        /*006c*/ 	.word	0x00000050


	//   ....[1]....
        /*0070*/ 	.word	0x00000080


	//   ....[2]....
        /*0074*/ 	.word	0x00000180


	//   ....[3]....
        /*0078*/ 	.word	0x00000390


	//   ....[4]....
        /*007c*/ 	.word	0x000003d0


	//   ....[5]....
        /*0080*/ 	.word	0x00000410


	//----- nvinfo : EIATTR_REG_RECONFIG
	.align		4
.L_26:
        /*0084*/ 	.byte	0x01, 0x54
	.zero		2


	//----- nvinfo : EIATTR_MBARRIER_INSTR_OFFSETS
	.align		4
        /*0088*/ 	.byte	0x04, 0x39
        /*008a*/ 	.short	(.L_28 - .L_27)


	//   ....[0]....
.L_27:
        /*008c*/ 	.word	0x00000300
        /*0090*/ 	.word	0x000000ff
        /*0094*/ 	.word	0x00000000
        /*0098*/ 	.short	0x0100
        /*009a*/ 	.byte	0x09
	.zero		1


	//   ....[1]....
        /*009c*/ 	.word	0x00000310
        /*00a0*/ 	.word	0x000000ff
        /*00a4*/ 	.word	0x00000020
        /*00a8*/ 	.short	0x0100
        /*00aa*/ 	.byte	0x09
	.zero		1


	//   ....[2]....
        /*00ac*/ 	.word	0x00000320
        /*00b0*/ 	.word	0x000000ff
        /*00b4*/ 	.word	0x00000008
        /*00b8*/ 	.short	0x0100
        /*00ba*/ 	.byte	0x09
	.zero		1


	//   ....[3]....
        /*00bc*/ 	.word	0x00000330
        /*00c0*/ 	.word	0x000000ff
        /*00c4*/ 	.word	0x00000028
        /*00c8*/ 	.short	0x0100
        /*00ca*/ 	.byte	0x09
	.zero		1


	//   ....[4]....
        /*00cc*/ 	.word	0x00000340
        /*00d0*/ 	.word	0x000000ff
        /*00d4*/ 	.word	0x00000010
        /*00d8*/ 	.short	0x0100
        /*00da*/ 	.byte	0x09
	.zero		1


	//   ....[5]....
        /*00dc*/ 	.word	0x00000350
        /*00e0*/ 	.word	0x000000ff
        /*00e4*/ 	.word	0x00000030
        /*00e8*/ 	.short	0x0100
        /*00ea*/ 	.byte	0x09
	.zero		1


	//   ....[6]....
        /*00ec*/ 	.word	0x00000360
        /*00f0*/ 	.word	0x000000ff
        /*00f4*/ 	.word	0x00000018
        /*00f8*/ 	.short	0x0100
        /*00fa*/ 	.byte	0x09
	.zero		1


	//   ....[7]....
        /*00fc*/ 	.word	0x00000370
        /*0100*/ 	.word	0x000000ff
        /*0104*/ 	.word	0x00000038
        /*0108*/ 	.short	0x0100
        /*010a*/ 	.byte	0x09
	.zero		1


	//   ....[8]....
        /*010c*/ 	.word	0x000005f0
        /*0110*/ 	.word	0x000000ff
        /*0114*/ 	.word	0x00000070
        /*0118*/ 	.short	0x0100
        /*011a*/ 	.byte	0x09
	.zero		1


	//   ....[9]....
        /*011c*/ 	.word	0x00000600
        /*0120*/ 	.word	0x000000ff
        /*0124*/ 	.word	0x00000078
        /*0128*/ 	.short	0x0100
        /*012a*/ 	.byte	0x09
	.zero		1


	//   ....[10]....
        /*012c*/ 	.word	0x00000640
        /*0130*/ 	.word	0x000000ff
        /*0134*/ 	.word	0x00000050
        /*0138*/ 	.short	0x0100
        /*013a*/ 	.byte	0x0a
	.zero		1


	//   ....[11]....
        /*013c*/ 	.word	0x00000660
        /*0140*/ 	.word	0x000000ff
        /*0144*/ 	.word	0x00000058
        /*0148*/ 	.short	0x0100
        /*014a*/ 	.byte	0x0a
	.zero		1


	//   ....[12]....
        /*014c*/ 	.word	0x00000670
        /*0150*/ 	.word	0x000000ff
        /*0154*/ 	.word	0x00000060
        /*0158*/ 	.short	0x0100
        /*015a*/ 	.byte	0x0a
	.zero		1


	//   ....[13]....
        /*015c*/ 	.word	0x00000680
        /*0160*/ 	.word	0x000000ff
        /*0164*/ 	.word	0x00000068
        /*0168*/ 	.short	0x0100
        /*016a*/ 	.byte	0x0a
	.zero		1


	//   ....[14]....
        /*016c*/ 	.word	0x000015a0
        /*0170*/ 	.word	0x0000000f
        /*0174*/ 	.word	0xfffffff8
        /*0178*/ 	.short	0x010a
        /*017a*/ 	.byte	0x3f
	.zero		1


	//   ....[15]....
        /*017c*/ 	.word	0x00001880
        /*0180*/ 	.word	0x000000ff
        /*0184*/ 	.word	0x00000000
        /*0188*/ 	.short	0x010a
        /*018a*/ 	.byte	0x04
	.zero		1


	//   ....[16]....
        /*018c*/ 	.word	0x000018c0
        /*0190*/ 	.word	0x000000ff
        /*0194*/ 	.word	0x00000000
        /*0198*/ 	.short	0x010a
        /*019a*/ 	.byte	0x04
	.zero		1


	//   ....[17]....
        /*019c*/ 	.word	0x00001df0
        /*01a0*/ 	.word	0x000000ff
        /*01a4*/ 	.word	0x00000000
        /*01a8*/ 	.short	0x010a
        /*01aa*/ 	.byte	0x08
	.zero		1


	//   ....[18]....
        /*01ac*/ 	.word	0x00001e30
        /*01b0*/ 	.word	0x000000ff
        /*01b4*/ 	.word	0x00000000
        /*01b8*/ 	.short	0x010a
        /*01ba*/ 	.byte	0x08
	.zero		1


	//   ....[19]....
        /*01bc*/ 	.word	0x000021d0
        /*01c0*/ 	.word	0x000000ff
        /*01c4*/ 	.word	0x00000000
        /*01c8*/ 	.short	0x0101
        /*01ca*/ 	.byte	0x06
	.zero		1


	//   ....[20]....
        /*01cc*/ 	.word	0x00002530
        /*01d0*/ 	.word	0x00000055
        /*01d4*/ 	.word	0x00000000
        /*01d8*/ 	.short	0x0101
        /*01da*/ 	.byte	0x21
	.zero		1


	//   ....[21]....
        /*01dc*/ 	.word	0x00002610
        /*01e0*/ 	.word	0x000000ff
        /*01e4*/ 	.word	0x00000000
        /*01e8*/ 	.short	0x0101
        /*01ea*/ 	.byte	0x04
	.zero		1


	//   ....[22]....
        /*01ec*/ 	.word	0x00002670
        /*01f0*/ 	.word	0x0000000f
        /*01f4*/ 	.word	0x00000008
        /*01f8*/ 	.short	0x010a
        /*01fa*/ 	.byte	0x3f
	.zero		1


	//   ....[23]....
        /*01fc*/ 	.word	0x00004e50
        /*0200*/ 	.word	0x00000012
        /*0204*/ 	.word	0x00000000
        /*0208*/ 	.short	0x0101
        /*020a*/ 	.byte	0x21
	.zero		1


	//   ....[24]....
        /*020c*/ 	.word	0x000058d0
        /*0210*/ 	.word	0x0000000d
        /*0214*/ 	.word	0x00000020
        /*0218*/ 	.short	0x010a
        /*021a*/ 	.byte	0x3f
	.zero		1


	//   ....[25]....
        /*021c*/ 	.word	0x00005c40
        /*0220*/ 	.word	0x00000003
        /*0224*/ 	.word	0x00000078
        /*0228*/ 	.short	0x0101
        /*022a*/ 	.byte	0x3f
	.zero		1


	//   ....[26]....
        /*022c*/ 	.word	0x000063d0
        /*0230*/ 	.word	0x00000005
        /*0234*/ 	.word	0x00000000
        /*0238*/ 	.short	0x010a
        /*023a*/ 	.byte	0x3f
	.zero		1


	//   ....[27]....
        /*023c*/ 	.word	0x00006450
        /*0240*/ 	.word	0x00000007
        /*0244*/ 	.word	0x00000000
        /*0248*/ 	.short	0x010a
        /*024a*/ 	.byte	0x3f
	.zero		1


	//   ....[28]....
        /*024c*/ 	.word	0x000064e0
        /*0250*/ 	.word	0x00000006
        /*0254*/ 	.word	0x00000000
        /*0258*/ 	.short	0x010a
        /*025a*/ 	.byte	0x3f
	.zero		1


	//   ....[29]....
        /*025c*/ 	.word	0x00006570
        /*0260*/ 	.word	0x00000003
        /*0264*/ 	.word	0x00000000
        /*0268*/ 	.short	0x010a
        /*026a*/ 	.byte	0x3f
	.zero		1


	//   ....[30]....
        /*026c*/ 	.word	0x000065d0
        /*0270*/ 	.word	0x0000000f
        /*0274*/ 	.word	0xfffffff8
        /*0278*/ 	.short	0x010a
        /*027a*/ 	.byte	0x3f
	.zero		1


	//   ....[31]....
        /*027c*/ 	.word	0x00006630
        /*0280*/ 	.word	0x0000000b
        /*0284*/ 	.word	0x00000000
        /*0288*/ 	.short	0x010a
        /*028a*/ 	.byte	0x3f
	.zero		1


	//   ....[32]....
        /*028c*/ 	.word	0x00006690
        /*0290*/ 	.word	0x0000000c
        /*0294*/ 	.word	0x00000000
        /*0298*/ 	.short	0x010a
        /*029a*/ 	.byte	0x3f
	.zero		1


	//   ....[33]....
        /*029c*/ 	.word	0x000066e0
        /*02a0*/ 	.word	0x0000000f
        /*02a4*/ 	.word	0x00000008
        /*02a8*/ 	.short	0x010a
        /*02aa*/ 	.byte	0x3f
	.zero		1


	//   ....[34]....
        /*02ac*/ 	.word	0x000067b0
        /*02b0*/ 	.word	0x0000000d
        /*02b4*/ 	.word	0x00000020
        /*02b8*/ 	.short	0x010a
        /*02ba*/ 	.byte	0x3f
	.zero		1


	//   ....[35]....
        /*02bc*/ 	.word	0x00006890
        /*02c0*/ 	.word	0x00000005
        /*02c4*/ 	.word	0x00000000
        /*02c8*/ 	.short	0x010a
        /*02ca*/ 	.byte	0x3f
	.zero		1


	//   ....[36]....
        /*02cc*/ 	.word	0x000068e0
        /*02d0*/ 	.word	0x00000007
        /*02d4*/ 	.word	0x00000000
        /*02d8*/ 	.short	0x010a
        /*02da*/ 	.byte	0x3f
	.zero		1


	//   ....[37]....
        /*02dc*/ 	.word	0x00006930
        /*02e0*/ 	.word	0x00000006
        /*02e4*/ 	.word	0x00000000
        /*02e8*/ 	.short	0x010a
        /*02ea*/ 	.byte	0x3f
	.zero		1


	//----- nvinfo : EIATTR_NUM_MBARRIERS
	.align		4
.L_28:
        /*02ec*/ 	.byte	0x03, 0x38
        /*02ee*/ 	.short	0x000e


	//----- nvinfo : EIATTR_EXIT_INSTR_OFFSETS
	.align		4
        /*02f0*/ 	.byte	0x04, 0x1c
        /*02f2*/ 	.short	(.L_30 - .L_29)


	//   ....[0]....
.L_29:
        /*02f4*/ 	.word	0x00001200


	//   ....[1]....
        /*02f8*/ 	.word	0x00001260


	//   ....[2]....
        /*02fc*/ 	.word	0x00005600


	//   ....[3]....
        /*0300*/ 	.word	0x00005630


	//   ....[4]....
        /*0304*/ 	.word	0x000065c0


	//----- nvinfo : EIATTR_MAX_THREADS
	.align		4
.L_30:
        /*0308*/ 	.byte	0x04, 0x05
        /*030a*/ 	.short	(.L_32 - .L_31)
.L_31:
        /*030c*/ 	.word	0x00000180
        /*0310*/ 	.word	0x00000001
        /*0314*/ 	.word	0x00000001


	//----- nvinfo : EIATTR_CRS_STACK_SIZE
	.align		4
.L_32:
        /*0318*/ 	.byte	0x04, 0x1e
        /*031a*/ 	.short	(.L_34 - .L_33)
.L_33:
        /*031c*/ 	.word	0x00000000


	//----- nvinfo : EIATTR_CBANK_PARAM_SIZE
	.align		4
.L_34:
        /*0320*/ 	.byte	0x03, 0x19
        /*0322*/ 	.short	0x0470


	//----- nvinfo : EIATTR_PARAM_CBANK
	.align		4
        /*0324*/ 	.byte	0x04, 0x0a
        /*0326*/ 	.short	(.L_36 - .L_35)
	.align		4
.L_35:
        /*0328*/ 	.word	index@(.nv.constant0._ZN7cutlass13device_kernelINS_4gemm6kernel13GemmUniversalIN4cute5tupleIJiiiiEEENS1_10collective13CollectiveMmaINS1_37MainloopSm90TmaGmmaWarpSpecializedFP8ILi4ENS5_IJNS4_1CILi1EEESB_SB_EEENS1_32KernelTmaWarpSpecializedPingpongEEENS5_IJNSA_ILi64EEESF_NSA_ILi32EEEEEENS_12float_e4m3_tENS5_IJlSB_lEEESI_SJ_NS4_8TiledMMAINS4_8MMA_AtomIJNS4_4SM904GMMA30MMA_64x64x32_F32E4M3E4M3_SS_TNILNSN_7ScaleInE1ELSP_1EEEEEENS4_6LayoutISC_NS5_IJNSA_ILi0EEEST_ST_EEEEENS5_IJNS4_10UnderscoreESW_SW_EEEEENS4_13SM90_TMA_LOADENS4_14ComposedLayoutINS4_7SwizzleILi1ELi4ELi3EEENS4_18smem_ptr_flag_bitsILi8EEENSS_INS5_IJNSA_ILi8EEESG_EEENS5_IJSG_SB_EEEEEEEvNS4_8identityESZ_S19_vS1A_EENS_8epilogue10collective6detail29Sm90TmaWarpSpecializedAdapterINS1D_15DefaultEpilogueISI_SJ_SJ_NS1C_6thread17LinearCombinationISI_Li1EffLNS1H_9ScaleType4KindE0ELNS_15FloatRoundStyleE2ESI_EENS1_15EpilogueDefaultEEEEEvvEEEEvNT_6ParamsE)
        /*032c*/ 	.short	0x0210
        /*032e*/ 	.short	0x0470


	//----- nvinfo : EIATTR_SW_WAR
	.align		4
.L_36:
        /*0330*/ 	.byte	0x04, 0x36
        /*0332*/ 	.short	(.L_38 - .L_37)
.L_37:
        /*0334*/ 	.word	0x00000008
.L_38:


//--------------------- .nv.callgraph             --------------------------
	.section	.nv.callgraph,"",@"SHT_CUDA_CALLGRAPH"
	.align	4
	.sectionentsize	8
	.align		4
        /*0000*/ 	.word	0x00000000
	.align		4
        /*0004*/ 	.word	0xffffffff
	.align		4
        /*0008*/ 	.word	0x00000000
	.align		4
        /*000c*/ 	.word	0xfffffffe
	.align		4
        /*0010*/ 	.word	0x00000000
	.align		4
        /*0014*/ 	.word	0xfffffffd
	.align		4
        /*0018*/ 	.word	0x00000000
	.align		4
        /*001c*/ 	.word	0xfffffffc


//--------------------- .nv.constant4             --------------------------
	.section	.nv.constant4,"a",@progbits
	.align	8
	.align		8
.nv.constant4:
        /*0000*/ 	.dword	_ZN39_INTERNAL_11492055_4_k_cu_975f4edb_30514cuda3std3__45__cpo5beginE
	.align		8
        /*0008*/ 	.dword	_ZN39_INTERNAL_11492055_4_k_cu_975f4edb_30514cuda3std3__45__cpo3endE
	.align		8
        /*0010*/ 	.dword	_ZN39_INTERNAL_11492055_4_k_cu_975f4edb_30514cuda3std3__45__cpo6cbeginE
	.align		8
        /*0018*/ 	.dword	_ZN39_INTERNAL_11492055_4_k_cu_975f4edb_30514cuda3std3__45__cpo4cendE
	.align		8
        /*0020*/ 	.dword	_ZN39_INTERNAL_11492055_4_k_cu_975f4edb_30514cuda3std3__441_GLOBAL__N__11492055_4_k_cu_975f4edb_30516ignoreE
	.align		8
        /*0028*/ 	.dword	_ZN39_INTERNAL_11492055_4_k_cu_975f4edb_30514cuda3std3__419piecewise_constructE
	.align		8
        /*0030*/ 	.dword	_ZN39_INTERNAL_11492055_4_k_cu_975f4edb_30514cuda3std3__48in_placeE
	.align		8
        /*0038*/ 	.dword	_ZN39_INTERNAL_11492055_4_k_cu_975f4edb_30514cuda3std6ranges3__45__cpo4swapE
	.align		8
        /*0040*/ 	.dword	_ZN39_INTERNAL_11492055_4_k_cu_975f4edb_30514cuda3std6ranges3__45__cpo9iter_moveE
	.align		8
        /*0048*/ 	.dword	_ZN39_INTERNAL_11492055_4_k_cu_975f4edb_30514cute7productE
	.align		8
        /*0050*/ 	.dword	_ZN39_INTERNAL_11492055_4_k_cu_975f4edb_30514cute1_E


//--------------------- .text._ZN7cutlass13device_kernelINS_4gemm6kernel13GemmUniversalIN4cute5tupleIJiiiiEEENS1_10collective13CollectiveMmaINS1_37MainloopSm90TmaGmmaWarpSpecializedFP8ILi4ENS5_IJNS4_1CILi1EEESB_SB_EEENS1_32KernelTmaWarpSpecializedPingpongEEENS5_IJNSA_ILi64EEESF_NSA_ILi32EEEEEENS_12float_e4m3_tENS5_IJlSB_lEEESI_SJ_NS4_8TiledMMAINS4_8MMA_AtomIJNS4_4SM904GMMA30MMA_64x64x32_F32E4M3E4M3_SS_TNILNSN_7ScaleInE1ELSP_1EEEEEENS4_6LayoutISC_NS5_IJNSA_ILi0EEEST_ST_EEEEENS5_IJNS4_10UnderscoreESW_SW_EEEEENS4_13SM90_TMA_LOADENS4_14ComposedLayoutINS4_7SwizzleILi1ELi4ELi3EEENS4_18smem_ptr_flag_bitsILi8EEENSS_INS5_IJNSA_ILi8EEESG_EEENS5_IJSG_SB_EEEEEEEvNS4_8identityESZ_S19_vS1A_EENS_8epilogue10collective6detail29Sm90TmaWarpSpecializedAdapterINS1D_15DefaultEpilogueISI_SJ_SJ_NS1C_6thread17LinearCombinationISI_Li1EffLNS1H_9ScaleType4KindE0ELNS_15FloatRoundStyleE2ESI_EENS1_15EpilogueDefaultEEEEEvvEEEEvNT_6ParamsE --------------------------
	.section	.text._ZN7cutlass13device_kernelINS_4gemm6kernel13GemmUniversalIN4cute5tupleIJiiiiEEENS1_10collective13CollectiveMmaINS1_37MainloopSm90TmaGmmaWarpSpecializedFP8ILi4ENS5_IJNS4_1CILi1EEESB_SB_EEENS1_32KernelTmaWarpSpecializedPingpongEEENS5_IJNSA_ILi64EEESF_NSA_ILi32EEEEEENS_12float_e4m3_tENS5_IJlSB_lEEESI_SJ_NS4_8TiledMMAINS4_8MMA_AtomIJNS4_4SM904GMMA30MMA_64x64x32_F32E4M3E4M3_SS_TNILNSN_7ScaleInE1ELSP_1EEEEEENS4_6LayoutISC_NS5_IJNSA_ILi0EEEST_ST_EEEEENS5_IJNS4_10UnderscoreESW_SW_EEEEENS4_13SM90_TMA_LOADENS4_14ComposedLayoutINS4_7SwizzleILi1ELi4ELi3EEENS4_18smem_ptr_flag_bitsILi8EEENSS_INS5_IJNSA_ILi8EEESG_EEENS5_IJSG_SB_EEEEEEEvNS4_8identityESZ_S19_vS1A_EENS_8epilogue10collective6detail29Sm90TmaWarpSpecializedAdapterINS1D_15DefaultEpilogueISI_SJ_SJ_NS1C_6thread17LinearCombinationISI_Li1EffLNS1H_9ScaleType4KindE0ELNS_15FloatRoundStyleE2ESI_EENS1_15EpilogueDefaultEEEEEvvEEEEvNT_6ParamsE,"ax",@progbits
	.align	128
.text._ZN7cutlass13device_kernelINS_4gemm6kernel13GemmUniversalIN4cute5tupleIJiiiiEEENS1_10collective13CollectiveMmaINS1_37MainloopSm90TmaGmmaWarpSpecializedFP8ILi4ENS5_IJNS4_1CILi1EEESB_SB_EEENS1_32KernelTmaWarpSpecializedPingpongEEENS5_IJNSA_ILi64EEESF_NSA_ILi32EEEEEENS_12float_e4m3_tENS5_IJlSB_lEEESI_SJ_NS4_8TiledMMAINS4_8MMA_AtomIJNS4_4SM904GMMA30MMA_64x64x32_F32E4M3E4M3_SS_TNILNSN_7ScaleInE1ELSP_1EEEEEENS4_6LayoutISC_NS5_IJNSA_ILi0EEEST_ST_EEEEENS5_IJNS4_10UnderscoreESW_SW_EEEEENS4_13SM90_TMA_LOADENS4_14ComposedLayoutINS4_7SwizzleILi1ELi4ELi3EEENS4_18smem_ptr_flag_bitsILi8EEENSS_INS5_IJNSA_ILi8EEESG_EEENS5_IJSG_SB_EEEEEEEvNS4_8identityESZ_S19_vS1A_EENS_8epilogue10collective6detail29Sm90TmaWarpSpecializedAdapterINS1D_15DefaultEpilogueISI_SJ_SJ_NS1C_6thread17LinearCombinationISI_Li1EffLNS1H_9ScaleType4KindE0ELNS_15FloatRoundStyleE2ESI_EENS1_15EpilogueDefaultEEEEEvvEEEEvNT_6ParamsE:
        .type           _ZN7cutlass13device_kernelINS_4gemm6kernel13GemmUniversalIN4cute5tupleIJiiiiEEENS1_10collective13CollectiveMmaINS1_37MainloopSm90TmaGmmaWarpSpecializedFP8ILi4ENS5_IJNS4_1CILi1EEESB_SB_EEENS1_32KernelTmaWarpSpecializedPingpongEEENS5_IJNSA_ILi64EEESF_NSA_ILi32EEEEEENS_12float_e4m3_tENS5_IJlSB_lEEESI_SJ_NS4_8TiledMMAINS4_8MMA_AtomIJNS4_4SM904GMMA30MMA_64x64x32_F32E4M3E4M3_SS_TNILNSN_7ScaleInE1ELSP_1EEEEEENS4_6LayoutISC_NS5_IJNSA_ILi0EEEST_ST_EEEEENS5_IJNS4_10UnderscoreESW_SW_EEEEENS4_13SM90_TMA_LOADENS4_14ComposedLayoutINS4_7SwizzleILi1ELi4ELi3EEENS4_18smem_ptr_flag_bitsILi8EEENSS_INS5_IJNSA_ILi8EEESG_EEENS5_IJSG_SB_EEEEEEEvNS4_8identityESZ_S19_vS1A_EENS_8epilogue10collective6detail29Sm90TmaWarpSpecializedAdapterINS1D_15DefaultEpilogueISI_SJ_SJ_NS1C_6thread17LinearCombinationISI_Li1EffLNS1H_9ScaleType4KindE0ELNS_15FloatRoundStyleE2ESI_EENS1_15EpilogueDefaultEEEEEvvEEEEvNT_6ParamsE,@function
        .size           _ZN7cutlass13device_kernelINS_4gemm6kernel13GemmUniversalIN4cute5tupleIJiiiiEEENS1_10collective13CollectiveMmaINS1_37MainloopSm90TmaGmmaWarpSpecializedFP8ILi4ENS5_IJNS4_1CILi1EEESB_SB_EEENS1_32KernelTmaWarpSpecializedPingpongEEENS5_IJNSA_ILi64EEESF_NSA_ILi32EEEEEENS_12float_e4m3_tENS5_IJlSB_lEEESI_SJ_NS4_8TiledMMAINS4_8MMA_AtomIJNS4_4SM904GMMA30MMA_64x64x32_F32E4M3E4M3_SS_TNILNSN_7ScaleInE1ELSP_1EEEEEENS4_6LayoutISC_NS5_IJNSA_ILi0EEEST_ST_EEEEENS5_IJNS4_10UnderscoreESW_SW_EEEEENS4_13SM90_TMA_LOADENS4_14ComposedLayoutINS4_7SwizzleILi1ELi4ELi3EEENS4_18smem_ptr_flag_bitsILi8EEENSS_INS5_IJNSA_ILi8EEESG_EEENS5_IJSG_SB_EEEEEEEvNS4_8identityESZ_S19_vS1A_EENS_8epilogue10collective6detail29Sm90TmaWarpSpecializedAdapterINS1D_15DefaultEpilogueISI_SJ_SJ_NS1C_6thread17LinearCombinationISI_Li1EffLNS1H_9ScaleType4KindE0ELNS_15FloatRoundStyleE2ESI_EENS1_15EpilogueDefaultEEEEEvvEEEEvNT_6ParamsE,(.L_x_139 - _ZN7cutlass13device_kernelINS_4gemm6kernel13GemmUniversalIN4cute5tupleIJiiiiEEENS1_10collective13CollectiveMmaINS1_37MainloopSm90TmaGmmaWarpSpecializedFP8ILi4ENS5_IJNS4_1CILi1EEESB_SB_EEENS1_32KernelTmaWarpSpecializedPingpongEEENS5_IJNSA_ILi64EEESF_NSA_ILi32EEEEEENS_12float_e4m3_tENS5_IJlSB_lEEESI_SJ_NS4_8TiledMMAINS4_8MMA_AtomIJNS4_4SM904GMMA30MMA_64x64x32_F32E4M3E4M3_SS_TNILNSN_7ScaleInE1ELSP_1EEEEEENS4_6LayoutISC_NS5_IJNSA_ILi0EEEST_ST_EEEEENS5_IJNS4_10UnderscoreESW_SW_EEEEENS4_13SM90_TMA_LOADENS4_14ComposedLayoutINS4_7SwizzleILi1ELi4ELi3EEENS4_18smem_ptr_flag_bitsILi8EEENSS_INS5_IJNSA_ILi8EEESG_EEENS5_IJSG_SB_EEEEEEEvNS4_8identityESZ_S19_vS1A_EENS_8epilogue10collective6detail29Sm90TmaWarpSpecializedAdapterINS1D_15DefaultEpilogueISI_SJ_SJ_NS1C_6thread17LinearCombinationISI_Li1EffLNS1H_9ScaleType4KindE0ELNS_15FloatRoundStyleE2ESI_EENS1_15EpilogueDefaultEEEEEvvEEEEvNT_6ParamsE)
        .other          _ZN7cutlass13device_kernelINS_4gemm6kernel13GemmUniversalIN4cute5tupleIJiiiiEEENS1_10collective13CollectiveMmaINS1_37MainloopSm90TmaGmmaWarpSpecializedFP8ILi4ENS5_IJNS4_1CILi1EEESB_SB_EEENS1_32KernelTmaWarpSpecializedPingpongEEENS5_IJNSA_ILi64EEESF_NSA_ILi32EEEEEENS_12float_e4m3_tENS5_IJlSB_lEEESI_SJ_NS4_8TiledMMAINS4_8MMA_AtomIJNS4_4SM904GMMA30MMA_64x64x32_F32E4M3E4M3_SS_TNILNSN_7ScaleInE1ELSP_1EEEEEENS4_6LayoutISC_NS5_IJNSA_ILi0EEEST_ST_EEEEENS5_IJNS4_10UnderscoreESW_SW_EEEEENS4_13SM90_TMA_LOADENS4_14ComposedLayoutINS4_7SwizzleILi1ELi4ELi3EEENS4_18smem_ptr_flag_bitsILi8EEENSS_INS5_IJNSA_ILi8EEESG_EEENS5_IJSG_SB_EEEEEEEvNS4_8identityESZ_S19_vS1A_EENS_8epilogue10collective6detail29Sm90TmaWarpSpecializedAdapterINS1D_15DefaultEpilogueISI_SJ_SJ_NS1C_6thread17LinearCombinationISI_Li1EffLNS1H_9ScaleType4KindE0ELNS_15FloatRoundStyleE2ESI_EENS1_15EpilogueDefaultEEEEEvvEEEEvNT_6ParamsE,@"STO_CUDA_ENTRY STV_DEFAULT"
_ZN7cutlass13device_kernelINS_4gemm6kernel13GemmUniversalIN4cute5tupleIJiiiiEEENS1_10collective13CollectiveMmaINS1_37MainloopSm90TmaGmmaWarpSpecializedFP8ILi4ENS5_IJNS4_1CILi1EEESB_SB_EEENS1_32KernelTmaWarpSpecializedPingpongEEENS5_IJNSA_ILi64EEESF_NSA_ILi32EEEEEENS_12float_e4m3_tENS5_IJlSB_lEEESI_SJ_NS4_8TiledMMAINS4_8MMA_AtomIJNS4_4SM904GMMA30MMA_64x64x32_F32E4M3E4M3_SS_TNILNSN_7ScaleInE1ELSP_1EEEEEENS4_6LayoutISC_NS5_IJNSA_ILi0EEEST_ST_EEEEENS5_IJNS4_10UnderscoreESW_SW_EEEEENS4_13SM90_TMA_LOADENS4_14ComposedLayoutINS4_7SwizzleILi1ELi4ELi3EEENS4_18smem_ptr_flag_bitsILi8EEENSS_INS5_IJNSA_ILi8EEESG_EEENS5_IJSG_SB_EEEEEEEvNS4_8identityESZ_S19_vS1A_EENS_8epilogue10collective6detail29Sm90TmaWarpSpecializedAdapterINS1D_15DefaultEpilogueISI_SJ_SJ_NS1C_6thread17LinearCombinationISI_Li1EffLNS1H_9ScaleType4KindE0ELNS_15FloatRoundStyleE2ESI_EENS1_15EpilogueDefaultEEEEEvvEEEEvNT_6ParamsE:
[----:B------:R-:W-:Y:S01]  /*0000*/  LDC R1, c[0x0][0x28] ;  /* 0x00000a00ff017b82 */ /* 0x000fe20000000800 */
[----:B------:R-:W0:Y:S01]  /*0010*/  S2R R8, SR_TID.X ;  /* 0x0000000000087919 */ /* 0x000e220000002100 */
[----:B------:R-:W-:Y:S01]  /*0020*/  ELECT P0, URZ, PT ;  /* 0x00000000003f782f */ /* 0x000fe20003800000 */
[----:B------:R-:W-:Y:S01]  /*0030*/  BSSY B0, `(.L_x_0) ;  /* 0x0000014000007945 */ /* 0x000fe20003800000 */
[----:B0-----:R-:W-:-:S05]  /*0040*/  SHF.R.U32.HI R0, RZ, 0x5, R8 ;  /* 0x00000005ff007819 */ /* 0x001fca0000011608 */
[----:B------:R-:W0:Y:S02]  /*0050*/  SHFL.IDX PT, R2, R0, RZ, 0x1f ;  /* 0x00001fff00027589 */ /* 0x000e2400000e0000 */
[----:B0-----:R-:W-:Y:S02]  /*0060*/  R2UR UR8, R2 ;  /* 0x00000000020872ca */ /* 0x001fe400000e0000 */
[----:B------:R-:W-:-:S05]  /*0070*/  SHF.R.U32.HI R2, RZ, 0x7, R8 ;  /* 0x00000007ff027819 */ /* 0x000fca0000011608 */
[----:B------:R0:W1:Y:S06]  /*0080*/  SHFL.IDX PT, R3, R2, RZ, 0x1f ;  /* 0x00001fff02037589 */ /* 0x00006c00000e0000 */
[----:B------:R-:W-:Y:S02]  /*0090*/  USHF.R.S32.HI UR4, URZ, 0x1f, UR8 ;  /* 0x0000001f3f047899 */ /* 0x000fe40008011408 */
[----:B------:R-:W-:Y:S02]  /*00a0*/  ISETP.NE.OR P0, PT, RZ, UR8, !P0 ;  /* 0x00000008ff007c0c */ /* 0x000fe4000c705670 */
[----:B------:R-:W-:-:S04]  /*00b0*/  ULEA.HI UR4, UR4, UR8, URZ, 0x2 ;  /* 0x0000000804047291 */ /* 0x000fc8000f8f103f */
[----:B------:R-:W-:-:S04]  /*00c0*/  ULOP3.LUT UR4, UR4, 0xfffffffc, URZ, 0xc0, !UPT ;  /* 0xfffffffc04047892 */ /* 0x000fc8000f8ec03f */
[----:B------:R-:W-:-:S03]  /*00d0*/  UIADD3 UR8, UR8, -UR4, URZ ;  /* 0x8000000408087290 */ /* 0x000fc6000fffe03f */
[----:B0-----:R-:W-:Y:S09]  /*00e0*/  @P0 BRA `(.L_x_1) ;  /* 0x0000000000200947 */ /* 0x001ff20003800000 */
[----:B------:R-:W-:Y:S02]  /*00f0*/  ULDC.64 UR4, c[0x0][0x198] ;  /* 0x0000660000047ab9 */ /* 0x000fe40000000a00 */
[----:B------:R-:W-:Y:S02]  /*0100*/  UIADD3 UR6, UP0, UR4, 0xf0, URZ ;  /* 0x000000f004067890 */ /* 0x000fe4000ff1e03f */
[----:B------:R-:W-:Y:S02]  /*0110*/  UIADD3 UR4, UP1, UR4, 0x1f0, URZ ;  /* 0x000001f004047890 */ /* 0x000fe4000ff3e03f */
[----:B------:R-:W-:Y:S02]  /*0120*/  UIADD3.X UR7, URZ, UR5, URZ, UP0, !UPT ;  /* 0x000000053f077290 */ /* 0x000fe400087fe43f */
[----:B------:R-:W-:-:S07]  /*0130*/  UIADD3.X UR5, URZ, UR5, URZ, UP1, !UPT ;  /* 0x000000053f057290 */ /* 0x000fce0008ffe43f */
[----:B------:R0:W-:Y:S02]  /*0140*/  UTMACCTL.PF [UR6] ;  /* 0x00000000060079b9 */ /* 0x0001e40008040000 */
[----:B------:R0:W-:Y:S02]  /*0150*/  UTMACCTL.PF [UR4] ;  /* 0x00000000040079b9 */ /* 0x0001e40008040000 */
[----:B0-----:R-:W-:Y:S01]  /*0160*/  NOP ;  /* 0x0000000000007918 */ /* 0x001fe20000000000 */
.L_x_1:
[----:B------:R-:W-:Y:S05]  /*0170*/  BSYNC B0 ;  /* 0x0000000000007941 */ /* 0x000fea0003800000 */
.L_x_0:
[----:B------:R-:W0:Y:S01]  /*0180*/  SHFL.IDX PT, R4, R0, RZ, 0x1f ;  /* 0x00001fff00047589 */ /* 0x000e2200000e0000 */
[----:B-1----:R-:W-:Y:S01]  /*0190*/  R2UR UR16, R3 ;  /* 0x00000000031072ca */ /* 0x002fe200000e0000 */
[----:B------:R-:W-:-:S04]  /*01a0*/  UISETP.NE.AND UP0, UPT, UR8, 0x3, UPT ;  /* 0x000000030800788c */ /* 0x000fc8000bf05270 */
[----:B------:R-:W-:-:S08]  /*01b0*/  UISETP.EQ.OR UP0, UPT, UR8, URZ, !UP0 ;  /* 0x0000003f0800728c */ /* 0x000fd0000c702670 */
[----:B------:R-:W-:Y:S02]  /*01c0*/  UIADD3 UR24, UR16, -0x1, URZ ;  /* 0xffffffff10187890 */ /* 0x000fe4000fffe03f */
[----:B------:R-:W-:Y:S02]  /*01d0*/  UISETP.EQ.AND UP0, UPT, UR16, URZ, UP0 ;  /* 0x0000003f1000728c */ /* 0x000fe40008702270 */
[----:B------:R-:W-:Y:S02]  /*01e0*/  UISETP.GE.U32.AND UP1, UPT, UR24, 0x2, UPT ;  /* 0x000000021800788c */ /* 0x000fe4000bf26070 */
[----:B------:R-:W-:Y:S01]  /*01f0*/  USEL UR13, URZ, 0x1, !UP0 ;  /* 0x000000013f0d7887 */ /* 0x000fe2000c000000 */
[----:B0-----:R-:W-:-:S03]  /*0200*/  ISETP.NE.AND P0, PT, R4, RZ, PT ;  /* 0x000000ff0400720c */ /* 0x001fc60003f05270 */
[----:B------:R-:W-:-:S10]  /*0210*/  USEL UR13, UR13, 0x2, UP1 ;  /* 0x000000020d0d7887 */ /* 0x000fd40008800000 */
[----:B------:R-:W-:Y:S05]  /*0220*/  @P0 BRA `(.L_x_2) ;  /* 0x0000000000580947 */ /* 0x000fea0003800000 */
[----:B------:R-:W0:Y:S01]  /*0230*/  S2UR UR9, SR_CgaCtaId ;  /* 0x00000000000979c3 */ /* 0x000e220000008800 */
[----:B------:R-:W-:Y:S01]  /*0240*/  UMOV UR4, 0x400 ;  /* 0x0000040000047882 */ /* 0x000fe20000000000 */
[----:B------:R-:W-:Y:S01]  /*0250*/  UMOV UR5, 0x1 ;  /* 0x0000000100057882 */ /* 0x000fe20000000000 */
[----:B------:R-:W-:Y:S01]  /*0260*/  UMOV UR6, 0x80 ;  /* 0x0000008000067882 */ /* 0x000fe20000000000 */
[----:B------:R-:W-:Y:S01]  /*0270*/  ELECT P0, URZ, PT ;  /* 0x00000000003f782f */ /* 0x000fe20003800000 */
[----:B------:R-:W-:-:S04]  /*0280*/  UIADD3 UR6, -UR6, 0x100000, URZ ;  /* 0x0010000006067890 */ /* 0x000fc8000fffe13f */
[----:B------:R-:W-:Y:S02]  /*0290*/  USHF.L.U32 UR7, UR6, 0xb, URZ ;  /* 0x0000000b06077899 */ /* 0x000fe4000800063f */
[----:B------:R-:W-:Y:S02]  /*02a0*/  USHF.L.U32 UR6, UR6, 0x1, URZ ;  /* 0x0000000106067899 */ /* 0x000fe4000800063f */
[----:B0-----:R-:W-:Y:S02]  /*02b0*/  ULEA UR9, UR9, UR4, 0x18 ;  /* 0x0000000409097291 */ /* 0x001fe4000f8ec03f */
[----:B------:R-:W-:-:S04]  /*02c0*/  UIADD3 UR4, -UR5, 0x100000, URZ ;  /* 0x0010000005047890 */ /* 0x000fc8000fffe13f */
[----:B------:R-:W-:Y:S02]  /*02d0*/  USHF.L.U32 UR5, UR4, 0xb, URZ ;  /* 0x0000000b04057899 */ /* 0x000fe4000800063f */
[----:B------:R-:W-:Y:S01]  /*02e0*/  USHF.L.U32 UR4, UR4, 0x1, URZ ;  /* 0x0000000104047899 */ /* 0x000fe2000800063f */
[----:B------:R-:W0:Y:S11]  /*02f0*/  FENCE.VIEW.ASYNC.S ;  /* 0x00000000000073c6 */ /* 0x000e360000000000 */
[----:B0-----:R0:W1:Y:S01]  /*0300*/  SYNCS.EXCH.64 URZ, [UR9], UR4 ;  /* 0x00000004093f75b2 */ /* 0x0010620008000100 */
[----:B------:R0:W2:Y:S01]  /*0310*/  SYNCS.EXCH.64 URZ, [UR9+0x20], UR6 ;  /* 0x00002006093f75b2 */ /* 0x0000a20008000100 */
[----:B------:R0:W3:Y:S01]  /*0320*/  SYNCS.EXCH.64 URZ, [UR9+0x8], UR4 ;  /* 0x00000804093f75b2 */ /* 0x0000e20008000100 */
[----:B------:R0:W4:Y:S01]  /*0330*/  SYNCS.EXCH.64 URZ, [UR9+0x28], UR6 ;  /* 0x00002806093f75b2 */ /* 0x0001220008000100 */
[----:B------:R0:W0:Y:S01]  /*0340*/  SYNCS.EXCH.64 URZ, [UR9+0x10], UR4 ;  /* 0x00001004093f75b2 */ /* 0x0000220008000100 */
[----:B------:R0:W0:Y:S01]  /*0350*/  SYNCS.EXCH.64 URZ, [UR9+0x30], UR6 ;  /* 0x00003006093f75b2 */ /* 0x0000220008000100 */
[----:B------:R0:W0:Y:S01]  /*0360*/  SYNCS.EXCH.64 URZ, [UR9+0x18], UR4 ;  /* 0x00001804093f75b2 */ /* 0x0000220008000100 */
[----:B------:R0:W0:Y:S01]  /*0370*/  SYNCS.EXCH.64 URZ, [UR9+0x38], UR6 ;  /* 0x00003806093f75b2 */ /* 0x0000220008000100 */
[----:B------:R-:W-:Y:S01]  /*0380*/  NOP ;  /* 0x0000000000007918 */ /* 0x000fe20000000000 */
.L_x_2:
[----:B------:R-:W5:Y:S01]  /*0390*/  SHFL.IDX PT, R4, R0, RZ, 0x1f ;  /* 0x00001fff00047589 */ /* 0x000f6200000e0000 */
[----:B------:R-:W-:Y:S01]  /*03a0*/  ELECT P0, URZ, PT ;  /* 0x00000000003f782f */ /* 0x000fe20003800000 */
[----:B------:R-:W-:Y:S01]  /*03b0*/  NOP ;  /* 0x0000000000007918 */ /* 0x000fe20000000000 */
[----:B------:R-:W-:Y:S01]  /*03c0*/  ELECT P1, URZ, PT ;  /* 0x00000000003f782f */ /* 0x000fe20003820000 */
[----:B------:R-:W1:Y:S01]  /*03d0*/  SHFL.IDX PT, R3, R0, RZ, 0x1f ;  /* 0x00001fff00037589 */ /* 0x000e6200000e0000 */
[----:B0-----:R-:W-:Y:S01]  /*03e0*/  UMOV UR4, 0x20 ;  /* 0x0000002000047882 */ /* 0x001fe20000000000 */
[----:B------:R-:W-:Y:S01]  /*03f0*/  UMOV UR12, 0x80 ;  /* 0x00000080000c7882 */ /* 0x000fe20000000000 */
[----:B------:R-:W-:Y:S01]  /*0400*/  NOP ;  /* 0x0000000000007918 */ /* 0x000fe20000000000 */
[----:B------:R0:W0:Y:S01]  /*0410*/  SHFL.IDX PT, R15, R2, RZ, 0x1f ;  /* 0x00001fff020f7589 */ /* 0x00002200000e0000 */
[----:B------:R-:W-:Y:S01]  /*0420*/  ULDC.64 UR22, c[0x0][0x208] ;  /* 0x0000820000167ab9 */ /* 0x000fe20000000a00 */
[----:B-----5:R-:W-:-:S02]  /*0430*/  ISETP.NE.OR P0, PT, R4, RZ, !P0 ;  /* 0x000000ff0400720c */ /* 0x020fc40004705670 */
[----:B-1----:R-:W-:Y:S02]  /*0440*/  ISETP.NE.OR P1, PT, R3, RZ, !P1 ;  /* 0x000000ff0300720c */ /* 0x002fe40004f25670 */
[----:B------:R-:W-:-:S04]  /*0450*/  SHF.R.S32.HI R3, RZ, 0x1f, R8 ;  /* 0x0000001fff037819 */ /* 0x000fc80000011408 */
[----:B------:R-:W-:-:S05]  /*0460*/  LEA.HI R3, R3, R8, RZ, 0x7 ;  /* 0x0000000803037211 */ /* 0x000fca00078f38ff */
[----:B------:R-:W-:Y:S01]  /*0470*/  VOTEU.ALL UP0, P0 ;  /* 0x00000000003f7886 */ /* 0x000fe20000000000 */
[----:B------:R-:W-:Y:S01]  /*0480*/  LOP3.LUT R3, R3, 0xffffff80, RZ, 0xc0, !PT ;  /* 0xffffff8003037812 */ /* 0x000fe200078ec0ff */
[----:B------:R-:W-:-:S03]  /*0490*/  VOTEU.ALL UP1, P1 ;  /* 0x00000000003f7886 */ /* 0x000fc60000820000 */
[----:B------:R-:W1:Y:S01]  /*04a0*/  @!UP0 S2UR UR7, SR_CgaCtaId ;  /* 0x00000000000789c3 */ /* 0x000e620000008800 */
[----:B------:R-:W-:Y:S01]  /*04b0*/  @!UP0 UMOV UR6, 0x400 ;  /* 0x0000040000068882 */ /* 0x000fe20000000000 */
[----:B------:R-:W-:-:S04]  /*04c0*/  @!UP0 UIADD3 UR4, -UR4, 0x100000, URZ ;  /* 0x0010000004048890 */ /* 0x000fc8000fffe13f */
[----:B------:R-:W-:Y:S02]  /*04d0*/  @!UP0 USHF.L.U32 UR5, UR4, 0xb, URZ ;  /* 0x0000000b04058899 */ /* 0x000fe4000800063f */
[----:B------:R-:W-:Y:S01]  /*04e0*/  @!UP0 USHF.L.U32 UR4, UR4, 0x1, URZ ;  /* 0x0000000104048899 */ /* 0x000fe2000800063f */
[----:B------:R-:W-:Y:S01]  /*04f0*/  IMAD.IADD R14, R8, 0x1, -R3 ;  /* 0x00000001080e7824 */ /* 0x000fe200078e0a03 */
[----:B------:R-:W-:Y:S01]  /*0500*/  @!UP1 UMOV UR10, 0x400 ;  /* 0x00000400000a9882 */ /* 0x000fe20000000000 */
[----:B------:R-:W-:Y:S01]  /*0510*/  VOTEU.ALL UP2, P1 ;  /* 0x00000000003f7886 */ /* 0x000fe20000840000 */
[----:B------:R-:W-:Y:S01]  /*0520*/  VOTEU.ALL UP3, P1 ;  /* 0x00000000003f7886 */ /* 0x000fe20000860000 */
[----:B------:R-:W-:Y:S01]  /*0530*/  VOTEU.ALL UP4, P1 ;  /* 0x00000000003f7886 */ /* 0x000fe20000880000 */
[----:B------:R-:W5:Y:S01]  /*0540*/  @!UP1 S2UR UR11, SR_CgaCtaId ;  /* 0x00000000000b99c3 */ /* 0x000f620000008800 */
[----:B------:R-:W-:Y:S01]  /*0550*/  VOTEU.ALL UP5, P1 ;  /* 0x00000000003f7886 */ /* 0x000fe200008a0000 */
[----:B------:R-:W-:Y:S01]  /*0560*/  ISETP.NE.AND P1, PT, RZ, UR16, PT ;  /* 0x00000010ff007c0c */ /* 0x000fe2000bf25270 */
[----:B-1----:R-:W-:-:S02]  /*0570*/  @!UP0 ULEA UR9, UR7, UR6, 0x18 ;  /* 0x0000000607098291 */ /* 0x002fc4000f8ec03f */
[----:B------:R-:W-:-:S04]  /*0580*/  @!UP1 UIADD3 UR6, -UR12, 0x100000, URZ ;  /* 0x001000000c069890 */ /* 0x000fc8000fffe13f */
[----:B------:R-:W-:Y:S02]  /*0590*/  @!UP1 USHF.L.U32 UR7, UR6, 0xb, URZ ;  /* 0x0000000b06079899 */ /* 0x000fe4000800063f */
[----:B------:R-:W-:Y:S01]  /*05a0*/  @!UP1 USHF.L.U32 UR6, UR6, 0x1, URZ ;  /* 0x0000000106069899 */ /* 0x000fe2000800063f */
[----:B------:R-:W-:Y:S01]  /*05b0*/  VOTEU.ALL UP0, P0 ;  /* 0x00000000003f7886 */ /* 0x000fe20000000000 */
[----:B-----5:R-:W-:Y:S01]  /*05c0*/  @!UP1 ULEA UR10, UR11, UR10, 0x18 ;  /* 0x0000000a0b0a9291 */ /* 0x020fe2000f8ec03f */
[----:B------:R-:W-:Y:S01]  /*05d0*/  VOTEU.ALL UP1, P0 ;  /* 0x00000000003f7886 */ /* 0x000fe20000020000 */
[----:B------:R-:W1:Y:S02]  /*05e0*/  FENCE.VIEW.ASYNC.S ;  /* 0x00000000000073c6 */ /* 0x000e640000000000 */
[----:B-1----:R-:W2:Y:S02]  /*05f0*/  @!UP0 SYNCS.EXCH.64 URZ, [UR9+0x70], UR4 ;  /* 0x00007004093f85b2 */ /* 0x002ea40008000100 */
[----:B------:R1:W2:Y:S01]  /*0600*/  @!UP1 SYNCS.EXCH.64 URZ, [UR9+0x78], UR4 ;  /* 0x00007804093f95b2 */ /* 0x0002a20008000100 */
[----:B------:R-:W-:Y:S01]  /*0610*/  NOP ;  /* 0x0000000000007918 */ /* 0x000fe20000000000 */
[----:B-1----:R-:W-:-:S02]  /*0620*/  ULDC.64 UR4, c[0x0][0x598] ;  /* 0x0001660000047ab9 */ /* 0x002fc40000000a00 */
[----:B------:R-:W-:Y:S02]  /*0630*/  ISETP.NE.U32.AND P0, PT, RZ, UR4, PT ;  /* 0x00000004ff007c0c */ /* 0x000fe4000bf05070 */
[----:B------:R1:W2:Y:S02]  /*0640*/  @!UP2 SYNCS.EXCH.64 URZ, [UR10+0x50], UR6 ;  /* 0x000050060a3fa5b2 */ /* 0x0002a40008000100 */
[----:B------:R-:W-:Y:S01]  /*0650*/  ISETP.NE.AND.EX P0, PT, RZ, UR5, PT, P0 ;  /* 0x00000005ff007c0c */ /* 0x000fe2000bf05300 */
[----:B------:R1:W2:Y:S01]  /*0660*/  @!UP3 SYNCS.EXCH.64 URZ, [UR10+0x58], UR6 ;  /* 0x000058060a3fb5b2 */ /* 0x0002a20008000100 */
[----:B------:R1:W2:Y:S01]  /*0670*/  @!UP4 SYNCS.EXCH.64 URZ, [UR10+0x60], UR6 ;  /* 0x000060060a3fc5b2 */ /* 0x0002a20008000100 */
[----:B------:R1:W2:Y:S01]  /*0680*/  @!UP5 SYNCS.EXCH.64 URZ, [UR10+0x68], UR6 ;  /* 0x000068060a3fd5b2 */ /* 0x0002a20008000100 */
[----:B------:R-:W-:Y:S01]  /*0690*/  NOP ;  /* 0x0000000000007918 */ /* 0x000fe20000000000 */
[----:B--234-:R-:W-:Y:S08]  /*06a0*/  BAR.SYNC.DEFER_BLOCKING 0x0 ;  /* 0x0000000000007b1d */ /* 0x01cff00000010000 */
[----:B01----:R-:W-:Y:S05]  /*06b0*/  @!P0 BRA `(.L_x_3) ;  /* 0x00000000001c8947 */ /* 0x003fea0003800000 */
[----:B------:R-:W0:Y:S02]  /*06c0*/  LDC.64 R2, c[0x0][0x598] ;  /* 0x00016600ff027b82 */ /* 0x000e240000000a00 */
[----:B0-----:R-:W2:Y:S02]  /*06d0*/  LDG.E.64 R2, desc[UR22][R2.64] ;  /* 0x0000001602027981 */ /* 0x001ea4000c1e1b00 */
[----:B--2---:R-:W-:-:S04]  /*06e0*/  ISETP.NE.U32.AND P0, PT, R2, RZ, PT ;  /* 0x000000ff0200720c */ /* 0x004fc80003f05070 */
[----:B------:R-:W-:-:S13]  /*06f0*/  ISETP.NE.AND.EX P0, PT, R3, RZ, PT, P0 ;  /* 0x000000ff0300720c */ /* 0x000fda0003f05300 */
[----:B------:R-:W-:Y:S05]  /*0700*/  @!P0 BRA `(.L_x_3) ;  /* 0x0000000000088947 */ /* 0x000fea0003800000 */
[----:B------:R2:W5:Y:S01]  /*0710*/  LD.E R6, desc[UR22][R2.64] ;  /* 0x0000001602067980 */ /* 0x000562000c101900 */
[----:B------:R-:W-:Y:S05]  /*0720*/  BRA `(.L_x_4) ;  /* 0x0000000000207947 */ /* 0x000fea0003800000 */
.L_x_3:
[----:B------:R-:W-:Y:S02]  /*0730*/  ULDC.64 UR4, c[0x0][0x588] ;  /* 0x0001620000047ab9 */ /* 0x000fe40000000a00 */
[----:B------:R-:W-:-:S04]  /*0740*/  ISETP.NE.U32.AND P0, PT, RZ, UR4, PT ;  /* 0x00000004ff007c0c */ /* 0x000fc8000bf05070 */
[----:B------:R-:W-:-:S13]  /*0750*/  ISETP.NE.AND.EX P0, PT, RZ, UR5, PT, P0 ;  /* 0x00000005ff007c0c */ /* 0x000fda000bf05300 */
[----:B------:R-:W-:Y:S05]  /*0760*/  @!P0 BRA `(.L_x_5) ;  /* 0x00000000000c8947 */ /* 0x000fea0003800000 */
[----:B------:R-:W0:Y:S02]  /*0770*/  LDC.64 R6, c[0x0][0x588] ;  /* 0x00016200ff067b82 */ /* 0x000e240000000a00 */
[----:B0-----:R1:W5:Y:S01]  /*0780*/  LDG.E R6, desc[UR22][R6.64] ;  /* 0x0000001606067981 */ /* 0x001362000c1e1900 */
[----:B------:R-:W-:Y:S05]  /*0790*/  BRA `(.L_x_4) ;  /* 0x0000000000047947 */ /* 0x000fea0003800000 */
.L_x_5:
[----:B------:R-:W0:Y:S02]  /*07a0*/  LDC R6, c[0x0][0x580] ;  /* 0x00016000ff067b82 */ /* 0x000e240000000800 */
.L_x_4:
[----:B------:R-:W-:Y:S02]  /*07b0*/  ULDC.64 UR4, c[0x0][0x5a0] ;  /* 0x0001680000047ab9 */ /* 0x000fe40000000a00 */
[----:B------:R-:W-:-:S04]  /*07c0*/  ISETP.NE.U32.AND P0, PT, RZ, UR4, PT ;  /* 0x00000004ff007c0c */ /* 0x000fc8000bf05070 */
[----:B------:R-:W-:-:S13]  /*07d0*/  ISETP.NE.AND.EX P0, PT, RZ, UR5, PT, P0 ;  /* 0x00000005ff007c0c */ /* 0x000fda000bf05300 */
[----:B------:R-:W-:Y:S05]  /*07e0*/  @!P0 BRA `(.L_x_6) ;  /* 0x00000000001c8947 */ /* 0x000fea0003800000 */
[----:B--2---:R-:W2:Y:S02]  /*07f0*/  LDC.64 R2, c[0x0][0x5a0] ;  /* 0x00016800ff027b82 */ /* 0x004ea40000000a00 */
[----:B--2---:R-:W2:Y:S02]  /*0800*/  LDG.E.64 R2, desc[UR22][R2.64] ;  /* 0x0000001602027981 */ /* 0x004ea4000c1e1b00 */
[----:B--2---:R-:W-:-:S04]  /*0810*/  ISETP.NE.U32.AND P0, PT, R2, RZ, PT ;  /* 0x000000ff0200720c */ /* 0x004fc80003f05070 */
[----:B------:R-:W-:-:S13]  /*0820*/  ISETP.NE.AND.EX P0, PT, R3, RZ, PT, P0 ;  /* 0x000000ff0300720c */ /* 0x000fda0003f05300 */
[----:B------:R-:W-:Y:S05]  /*0830*/  @!P0 BRA `(.L_x_6) ;  /* 0x0000000000088947 */ /* 0x000fea0003800000 */
[----:B-1----:R4:W5:Y:S01]  /*0840*/  LD.E R7, desc[UR22][R2.64] ;  /* 0x0000001602077980 */ /* 0x002962000c101900 */
[----:B------:R-:W-:Y:S05]  /*0850*/  BRA `(.L_x_7) ;  /* 0x0000000000207947 */ /* 0x000fea0003800000 */
.L_x_6:
[----:B------:R-:W-:Y:S02]  /*0860*/  ULDC.64 UR4, c[0x0][0x590] ;  /* 0x0001640000047ab9 */ /* 0x000fe40000000a00 */
[----:B------:R-:W-:-:S04]  /*0870*/  ISETP.NE.U32.AND P0, PT, RZ, UR4, PT ;  /* 0x00000004ff007c0c */ /* 0x000fc8000bf05070 */
[----:B------:R-:W-:-:S13]  /*0880*/  ISETP.NE.AND.EX P0, PT, RZ, UR5, PT, P0 ;  /* 0x00000005ff007c0c */ /* 0x000fda000bf05300 */
[----:B------:R-:W-:Y:S05]  /*0890*/  @!P0 BRA `(.L_x_8) ;  /* 0x00000000000c8947 */ /* 0x000fea0003800000 */
[----:B--2---:R-:W1:Y:S02]  /*08a0*/  LDC.64 R2, c[0x0][0x590] ;  /* 0x00016400ff027b82 */ /* 0x004e640000000a00 */
[----:B-1----:R3:W5:Y:S01]  /*08b0*/  LDG.E R7, desc[UR22][R2.64] ;  /* 0x0000001602077981 */ /* 0x002762000c1e1900 */
[----:B------:R-:W-:Y:S05]  /*08c0*/  BRA `(.L_x_7) ;  /* 0x0000000000047947 */ /* 0x000fea0003800000 */
.L_x_8:
[----:B-1----:R-:W1:Y:S02]  /*08d0*/  LDC R7, c[0x0][0x584] ;  /* 0x00016100ff077b82 */ /* 0x002e640000000800 */
.L_x_7:
[----:B------:R-:W0:Y:S01]  /*08e0*/  S2UR UR11, SR_CTAID.Y ;  /* 0x00000000000b79c3 */ /* 0x000e220000002600 */
[----:B------:R-:W-:Y:S01]  /*08f0*/  ULDC UR5, c[0x0][0x65c] ;  /* 0x0001970000057ab9 */ /* 0x000fe20000000800 */
[----:B------:R-:W-:Y:S01]  /*0900*/  UISETP.NE.AND UP0, UPT, UR16, 0x2, UPT ;  /* 0x000000021000788c */ /* 0x000fe2000bf05270 */
[----:B------:R-:W-:Y:S01]  /*0910*/  PRMT R9, RZ, 0x7610, R9 ;  /* 0x00007610ff097816 */ /* 0x000fe20000000009 */
[----:B------:R-:W-:Y:S01]  /*0920*/  UISETP.NE.AND UP2, UPT, UR5, 0x1, UPT ;  /* 0x000000010500788c */ /* 0x000fe2000bf45270 */
[----:B------:R-:W-:-:S03]  /*0930*/  IMAD.MOV.U32 R4, RZ, RZ, -0x1 ;  /* 0xffffffffff047424 */ /* 0x000fc600078e00ff */
[----:B------:R-:W0:Y:S07]  /*0940*/  S2UR UR4, SR_CTAID.X ;  /* 0x00000000000479c3 */ /* 0x000e2e0000002500 */
[----:B------:R-:W-:Y:S01]  /*0950*/  @UP2 ULDC UR14, c[0x0][0x10] ;  /* 0x00000400000e2ab9 */ /* 0x000fe20000000800 */
[----:B------:R-:W-:Y:S01]  /*0960*/  @UP2 UMOV UR7, URZ ;  /* 0x0000003f00072c82 */ /* 0x000fe20008000000 */
[----:B------:R-:W-:Y:S01]  /*0970*/  @UP2 UMOV UR5, URZ ;  /* 0x0000003f00052c82 */ /* 0x000fe20008000000 */
[----:B------:R-:W-:Y:S01]  /*0980*/  @!UP2 ULDC UR10, c[0x0][0xc] ;  /* 0x00000300000aaab9 */ /* 0x000fe20000000800 */
[----:B--234-:R-:W2:Y:S01]  /*0990*/  LDC.64 R2, c[0x0][0x650] ;  /* 0x00019400ff027b82 */ /* 0x01cea20000000a00 */
[----:B0-----:R-:W-:-:S02]  /*09a0*/  @UP2 UMOV UR9, UR11 ;  /* 0x0000000b00092c82 */ /* 0x001fc40008000000 */
[----:B------:R-:W-:Y:S01]  /*09b0*/  @UP2 UMOV UR6, UR9 ;  /* 0x0000000900062c82 */ /* 0x000fe20008000000 */
[----:B------:R-:W-:Y:S01]  /*09c0*/  @!UP2 UMOV UR9, UR11 ;  /* 0x0000000b0009ac82 */ /* 0x000fe20008000000 */
[----:B------:R-:W-:-:S03]  /*09d0*/  @UP2 UIMAD.WIDE.U32 UR14, UR4, UR14, UR6 ;  /* 0x0000000e040e22a5 */ /* 0x000fc6000f8e0006 */
[----:B------:R-:W-:Y:S01]  /*09e0*/  ULDC UR6, c[0x0][0xc] ;  /* 0x0000030000067ab9 */ /* 0x000fe20000000800 */
[----:B------:R-:W-:Y:S01]  /*09f0*/  @UP2 UIADD3 UR15, UR15, UR5, URZ ;  /* 0x000000050f0f2290 */ /* 0x000fe2000fffe03f */
[----:B------:R-:W-:Y:S02]  /*0a00*/  ULDC UR7, c[0x0][0x10] ;  /* 0x0000040000077ab9 */ /* 0x000fe40000000800 */
[----:B------:R-:W-:Y:S01]  /*0a10*/  UMOV UR5, URZ ;  /* 0x0000003f00057c82 */ /* 0x000fe20008000000 */
[----:B------:R-:W-:Y:S02]  /*0a20*/  UIMAD.WIDE.U32 UR6, UR6, UR7, URZ ;  /* 0x00000007060672a5 */ /* 0x000fe4000f8e003f */
[----:B------:R-:W-:Y:S01]  /*0a30*/  @!UP2 UIMAD.WIDE.U32 UR10, UR10, UR9, UR4 ;  /* 0x000000090a0aa2a5 */ /* 0x000fe2000f8e0004 */
[----:B------:R-:W-:Y:S02]  /*0a40*/  ULDC UR12, c[0x0][0x14] ;  /* 0x00000500000c7ab9 */ /* 0x000fe40000000800 */
[----:B------:R-:W-:-:S02]  /*0a50*/  UIMAD.WIDE.U32 UR20, UR6, UR12, URZ ;  /* 0x0000000c061472a5 */ /* 0x000fc4000f8e003f */
[----:B------:R-:W-:Y:S02]  /*0a60*/  UIMAD UR7, UR7, UR12, URZ ;  /* 0x0000000c070772a4 */ /* 0x000fe4000f8e023f */
[----:B------:R-:W-:Y:S01]  /*0a70*/  @!UP2 UMOV UR14, UR10 ;  /* 0x0000000a000eac82 */ /* 0x000fe20008000000 */
[----:B------:R-:W-:Y:S01]  /*0a80*/  @!UP2 UMOV UR15, UR11 ;  /* 0x0000000b000fac82 */ /* 0x000fe20008000000 */
[----:B------:R-:W-:Y:S02]  /*0a90*/  UIADD3 UR7, UR21, UR7, URZ ;  /* 0x0000000715077290 */ /* 0x000fe4000fffe03f */
[----:B------:R-:W-:-:S04]  /*0aa0*/  UIADD3 UR6, UP1, UR14, UR20, URZ ;  /* 0x000000140e067290 */ /* 0x000fc8000ff3e03f */
[----:B------:R-:W-:Y:S02]  /*0ab0*/  UIADD3.X UR10, UR15, UR7, URZ, UP1, !UPT ;  /* 0x000000070f0a7290 */ /* 0x000fe40008ffe43f */
[----:B------:R-:W-:Y:S02]  /*0ac0*/  USEL UR6, UR6, UR14, !UP0 ;  /* 0x0000000e06067287 */ /* 0x000fe4000c000000 */
[----:B------:R-:W-:-:S04]  /*0ad0*/  USEL UR10, UR10, UR15, !UP0 ;  /* 0x0000000f0a0a7287 */ /* 0x000fc8000c000000 */
[----:B--2---:R-:W-:Y:S01]  /*0ae0*/  ISETP.LE.U32.AND P0, PT, R2, UR6, PT ;  /* 0x0000000602007c0c */ /* 0x004fe2000bf03070 */
[----:B------:R-:W-:Y:S02]  /*0af0*/  IMAD.MOV.U32 R2, RZ, RZ, -0x1 ;  /* 0xffffffffff027424 */ /* 0x000fe400078e00ff */
[----:B------:R-:W-:Y:S02]  /*0b00*/  IMAD.U32 R0, RZ, RZ, UR10 ;  /* 0x0000000aff007e24 */ /* 0x000fe4000f8e00ff */
[----:B------:R-:W-:-:S03]  /*0b10*/  IMAD.U32 R5, RZ, RZ, UR10 ;  /* 0x0000000aff057e24 */ /* 0x000fc6000f8e00ff */
[----:B------:R-:W-:Y:S01]  /*0b20*/  ISETP.GE.U32.AND.EX P0, PT, R0, R3, PT, P0 ;  /* 0x000000030000720c */ /* 0x000fe20003f06100 */
[----:B------:R-:W-:Y:S02]  /*0b30*/  IMAD.U32 R0, RZ, RZ, UR6 ;  /* 0x00000006ff007e24 */ /* 0x000fe4000f8e00ff */
[----:B------:R-:W-:-:S10]  /*0b40*/  IMAD.MOV.U32 R3, RZ, RZ, -0x1 ;  /* 0xffffffffff037424 */ /* 0x000fd400078e00ff */
[----:B------:R-:W-:Y:S05]  /*0b50*/  @P0 BRA `(.L_x_9) ;  /* 0x0000000400880947 */ /* 0x000fea0003800000 */
[----:B------:R-:W-:Y:S01]  /*0b60*/  I2FP.F32.U32 R2, UR4 ;  /* 0x0000000400027c45 */ /* 0x000fe20008201000 */
[----:B------:R-:W-:Y:S01]  /*0b70*/  ULDC.64 UR18, c[0x0][0x628] ;  /* 0x00018a0000127ab9 */ /* 0x000fe20000000a00 */
[----:B------:R-:W-:Y:S01]  /*0b80*/  ULDC UR6, c[0x0][0x150] ;  /* 0x0000540000067ab9 */ /* 0x000fe20000000800 */
[----:B------:R-:W-:Y:S01]  /*0b90*/  ISETP.NE.U32.AND P0, PT, RZ, UR18, PT ;  /* 0x00000012ff007c0c */ /* 0x000fe2000bf05070 */
[----:B------:R-:W-:Y:S01]  /*0ba0*/  ULDC UR25, c[0x0][0x630] ;  /* 0x00018c0000197ab9 */ /* 0x000fe20000000800 */
[----:B------:R-:W-:Y:S01]  /*0bb0*/  FMUL R2, R2, UR6 ;  /* 0x0000000602027c20 */ /* 0x000fe20008400000 */
[----:B------:R-:W-:Y:S01]  /*0bc0*/  R2UR UR26, R0 ;  /* 0x00000000001a72ca */ /* 0x000fe200000e0000 */
[----:B------:R-:W-:Y:S01]  /*0bd0*/  ULDC UR28, c[0x0][0x154] ;  /* 0x00005500001c7ab9 */ /* 0x000fe20000000800 */
[----:B------:R-:W-:Y:S01]  /*0be0*/  ISETP.NE.AND.EX P0, PT, RZ, UR19, PT, P0 ;  /* 0x00000013ff007c0c */ /* 0x000fe2000bf05300 */
[----:B------:R0:W2:Y:S01]  /*0bf0*/  F2I.U32.TRUNC.NTZ R3, R2 ;  /* 0x0000000200037305 */ /* 0x0000a2000020f000 */
[----:B------:R-:W-:-:S02]  /*0c00*/  R2UR UR27, R5 ;  /* 0x00000000051b72ca */ /* 0x000fc400000e0000 */
[----:B------:R-:W-:Y:S02]  /*0c10*/  R2UR UR10, R0 ;  /* 0x00000000000a72ca */ /* 0x000fe400000e0000 */
[----:B------:R-:W-:-:S07]  /*0c20*/  R2UR UR11, R5 ;  /* 0x00000000050b72ca */ /* 0x000fce00000e0000 */
[----:B0-----:R-:W-:Y:S08]  /*0c30*/  @!P0 BRA `(.L_x_10) ;  /* 0x0000000000308947 */ /* 0x001ff00003800000 */
[----:B------:R-:W-:Y:S01]  /*0c40*/  R2UR UR10, R0 ;  /* 0x00000000000a72ca */ /* 0x000fe200000e0000 */
[----:B------:R-:W-:Y:S01]  /*0c50*/  ULDC UR6, c[0x0][0x634] ;  /* 0x00018d0000067ab9 */ /* 0x000fe20000000800 */
[----:B------:R-:W-:-:S11]  /*0c60*/  R2UR UR12, R5 ;  /* 0x00000000050c72ca */ /* 0x000fd600000e0000 */
[----:B------:R-:W-:-:S04]  /*0c70*/  UIADD3 UR6, UP1, UR10, UR6, URZ ;  /* 0x000000060a067290 */ /* 0x000fc8000ff3e03f */
[----:B------:R-:W-:-:S04]  /*0c80*/  UIADD3.X UR12, URZ, UR12, URZ, UP1, !UPT ;  /* 0x0000000c3f0c7290 */ /* 0x000fc80008ffe43f */
[----:B------:R-:W-:-:S04]  /*0c90*/  UIMAD.WIDE.U32 UR10, UR12, UR18, URZ ;  /* 0x000000120c0a72a5 */ /* 0x000fc8000f8e003f */
[----:B------:R-:W-:Y:S02]  /*0ca0*/  UIMAD.WIDE.U32 UR14, UP1, UR6, UR19, UR10 ;  /* 0x00000013060e72a5 */ /* 0x000fe4000f82000a */
[----:B------:R-:W-:Y:S02]  /*0cb0*/  UIMAD.WIDE.U32 UR10, UR6, UR18, URZ ;  /* 0x00000012060a72a5 */ /* 0x000fe4000f8e003f */
[----:B------:R-:W-:Y:S02]  /*0cc0*/  UIADD3.X UR17, URZ, URZ, URZ, UP1, !UPT ;  /* 0x0000003f3f117290 */ /* 0x000fe40008ffe43f */
[----:B------:R-:W-:Y:S01]  /*0cd0*/  UIADD3 URZ, UP1, UR11, UR14, URZ ;  /* 0x0000000e0b3f7290 */ /* 0x000fe2000ff3e03f */
[----:B------:R-:W-:-:S03]  /*0ce0*/  UMOV UR16, UR15 ;  /* 0x0000000f00107c82 */ /* 0x000fc60008000000 */
[----:B------:R-:W-:-:S12]  /*0cf0*/  UIMAD.WIDE.U32.X UR10, UR12, UR19, UR16, UP1 ;  /* 0x000000130c0a72a5 */ /* 0x000fd800088e0410 */
.L_x_10:
[----:B------:R-:W-:Y:S01]  /*0d00*/  USHF.R.U64 UR5, UR10, UR25, UR11 ;  /* 0x000000190a057299 */ /* 0x000fe2000800120b */
[----:B------:R-:W-:Y:S01]  /*0d10*/  I2FP.F32.U32 R2, UR9 ;  /* 0x0000000900027c45 */ /* 0x000fe20008201000 */
[----:B------:R-:W-:Y:S01]  /*0d20*/  USHF.R.U32.HI UR6, URZ, UR25, UR11 ;  /* 0x000000193f067299 */ /* 0x000fe2000801160b */
[----:B--2---:R-:W-:Y:S01]  /*0d30*/  R2UR UR16, R3 ;  /* 0x00000000031072ca */ /* 0x004fe200000e0000 */
[----:B------:R-:W-:Y:S02]  /*0d40*/  UIADD3 UR19, UP1, URZ, -UR5, URZ ;  /* 0x800000053f137290 */ /* 0x000fe4000ff3e03f */
[----:B------:R-:W-:Y:S01]  /*0d50*/  FMUL R2, R2, UR28 ;  /* 0x0000001c02027c20 */ /* 0x000fe20008400000 */
[----:B------:R-:W-:Y:S01]  /*0d60*/  ULDC.64 UR10, c[0x0][0x620] ;  /* 0x00018800000a7ab9 */ /* 0x000fe20000000a00 */
[----:B------:R-:W-:Y:S01]  /*0d70*/  UIADD3.X UR6, URZ, ~UR6, URZ, UP1, !UPT ;  /* 0x800000063f067290 */ /* 0x000fe20008ffe43f */
[----:B------:R-:W-:Y:S01]  /*0d80*/  UMOV UR14, UR26 ;  /* 0x0000001a000e7c82 */ /* 0x000fe20008000000 */
[----:B------:R-:W-:-:S02]  /*0d90*/  UMOV UR15, UR27 ;  /* 0x0000001b000f7c82 */ /* 0x000fc40008000000 */
[----:B------:R-:W-:Y:S01]  /*0da0*/  UIMAD UR6, UR6, UR10, URZ ;  /* 0x0000000a060672a4 */ /* 0x000fe2000f8e023f */
[----:B------:R-:W0:Y:S01]  /*0db0*/  F2I.U32.TRUNC.NTZ R2, R2 ;  /* 0x0000000200027305 */ /* 0x000e22000020f000 */
[----:B------:R-:W-:Y:S02]  /*0dc0*/  UIMAD.WIDE.U32 UR14, UR19, UR10, UR14 ;  /* 0x0000000a130e72a5 */ /* 0x000fe4000f8e000e */
[----:B------:R-:W-:Y:S01]  /*0dd0*/  UIMAD UR19, UR19, UR11, UR6 ;  /* 0x0000000b131372a4 */ /* 0x000fe2000f8e0206 */
[----:B------:R-:W-:Y:S01]  /*0de0*/  ULDC UR30, c[0x0][0x658] ;  /* 0x00019600001e7ab9 */ /* 0x000fe20000000800 */
[----:B------:R-:W-:Y:S02]  /*0df0*/  UMOV UR28, 0xffffffff ;  /* 0xffffffff001c7882 */ /* 0x000fe40000000000 */
[----:B------:R-:W-:Y:S01]  /*0e00*/  UIADD3 UR19, UR15, UR19, URZ ;  /* 0x000000130f137290 */ /* 0x000fe2000fffe03f */
[----:B------:R-:W-:Y:S01]  /*0e10*/  ULDC UR25, c[0x0][0x618] ;  /* 0x0001860000197ab9 */ /* 0x000fe20000000800 */
[----:B------:R-:W-:Y:S01]  /*0e20*/  ULDC.64 UR10, c[0x0][0x640] ;  /* 0x00019000000a7ab9 */ /* 0x000fe20000000a00 */
[----:B------:R-:W-:Y:S01]  /*0e30*/  USHF.L.U32 UR15, UR28, UR30, URZ ;  /* 0x0000001e1c0f7299 */ /* 0x000fe2000800063f */
[----:B------:R-:W-:Y:S01]  /*0e40*/  ISETP.NE.U32.AND P0, PT, RZ, UR10, PT ;  /* 0x0000000aff007c0c */ /* 0x000fe2000bf05070 */
[----:B------:R-:W-:-:S02]  /*0e50*/  USHF.R.U64 UR28, UR14, UR25, UR19 ;  /* 0x000000190e1c7299 */ /* 0x000fc40008001213 */
[----:B------:R-:W-:Y:S01]  /*0e60*/  USHF.R.U32.HI UR14, URZ, UR25, UR19 ;  /* 0x000000193f0e7299 */ /* 0x000fe20008011613 */
[----:B0-----:R-:W-:Y:S01]  /*0e70*/  R2UR UR18, R2 ;  /* 0x00000000021272ca */ /* 0x001fe200000e0000 */
[----:B------:R-:W-:Y:S01]  /*0e80*/  ULDC UR27, c[0x0][0x608] ;  /* 0x00018200001b7ab9 */ /* 0x000fe20000000800 */
[----:B------:R-:W-:Y:S01]  /*0e90*/  ISETP.NE.AND.EX P0, PT, RZ, UR11, PT, P0 ;  /* 0x0000000bff007c0c */ /* 0x000fe2000bf05300 */
[----:B------:R-:W-:Y:S02]  /*0ea0*/  USHF.R.U64 UR32, UR28, UR27, UR14 ;  /* 0x0000001b1c207299 */ /* 0x000fe4000800120e */
[----:B------:R-:W-:Y:S01]  /*0eb0*/  USHF.R.U32.HI UR14, URZ, UR27, UR14 ;  /* 0x0000001b3f0e7299 */ /* 0x000fe2000801160e */
[----:B------:R-:W-:Y:S01]  /*0ec0*/  UMOV UR26, 0x1 ;  /* 0x00000001001a7882 */ /* 0x000fe20000000000 */
[----:B------:R-:W-:Y:S02]  /*0ed0*/  UIADD3 UR16, -UR16, URZ, URZ ;  /* 0x0000003f10107290 */ /* 0x000fe4000fffe13f */
[----:B------:R-:W-:-:S02]  /*0ee0*/  USHF.R.U64 UR33, UR32, UR30, UR14 ;  /* 0x0000001e20217299 */ /* 0x000fc4000800120e */
[----:B------:R-:W-:Y:S01]  /*0ef0*/  USHF.L.U32 UR25, UR26, UR30, URZ ;  /* 0x0000001e1a197299 */ /* 0x000fe2000800063f */
[----:B------:R-:W-:Y:S01]  /*0f00*/  ULDC UR17, c[0x0][0x144] ;  /* 0x0000510000117ab9 */ /* 0x000fe20000000800 */
[----:B------:R-:W-:Y:S01]  /*0f10*/  ULDC UR6, c[0x0][0x600] ;  /* 0x0001800000067ab9 */ /* 0x000fe20000000800 */
[----:B------:R-:W-:Y:S02]  /*0f20*/  ULOP3.LUT UR26, URZ, UR15, URZ, 0x33, !UPT ;  /* 0x0000000f3f1a7292 */ /* 0x000fe4000f8e333f */
[----:B------:R-:W-:Y:S02]  /*0f30*/  USHF.R.U32.HI UR15, URZ, UR30, UR14 ;  /* 0x0000001e3f0f7299 */ /* 0x000fe4000801160e */
[----:B------:R-:W-:Y:S02]  /*0f40*/  UIADD3 UR12, UR6, -0x1, URZ ;  /* 0xffffffff060c7890 */ /* 0x000fe4000fffe03f */
[----:B------:R-:W-:Y:S02]  /*0f50*/  UIADD3 UR29, -UR18, URZ, URZ ;  /* 0x0000003f121d7290 */ /* 0x000fe4000fffe13f */
[----:B------:R-:W-:Y:S01]  /*0f60*/  UIMAD UR4, UR17, UR16, UR4 ;  /* 0x00000010110472a4 */ /* 0x000fe2000f8e0204 */
[----:B------:R-:W-:Y:S01]  /*0f70*/  ULDC UR34, c[0x0][0x148] ;  /* 0x0000520000227ab9 */ /* 0x000fe20000000800 */
[----:B------:R-:W-:Y:S01]  /*0f80*/  ULDC UR30, c[0x0][0x648] ;  /* 0x00019200001e7ab9 */ /* 0x000fe20000000800 */
[----:B------:R-:W-:Y:S01]  /*0f90*/  ULDC UR31, c[0x0][0x638] ;  /* 0x00018e00001f7ab9 */ /* 0x000fe20000000800 */
[----:B------:R-:W-:Y:S01]  /*0fa0*/  UMOV UR14, UR33 ;  /* 0x00000021000e7c82 */ /* 0x000fe20008000000 */
[----:B------:R-:W-:Y:S07]  /*0fb0*/  @!P0 BRA `(.L_x_11) ;  /* 0x0000000000308947 */ /* 0x000fee0003800000 */
[----:B------:R-:W-:Y:S02]  /*0fc0*/  ULDC UR18, c[0x0][0x64c] ;  /* 0x0001930000127ab9 */ /* 0x000fe40000000800 */
        /* <DEDUP_REMOVED lines=8> */
[----:B------:R-:W-:-:S07]  /*1050*/  UIMAD.WIDE.U32.X UR10, UR27, UR11, UR18, UP1 ;  /* 0x0000000b1b0a72a5 */ /* 0x000fce00088e0412 */
[----:B------:R-:W-:Y:S01]  /*1060*/  UMOV UR14, UR10 ;  /* 0x0000000a000e7c82 */ /* 0x000fe20008000000 */
[----:B------:R-:W-:-:S05]  /*1070*/  UMOV UR15, UR11 ;  /* 0x0000000b000f7c82 */ /* 0x000fca0008000000 */
.L_x_11:
[----:B------:R-:W-:Y:S01]  /*1080*/  USHF.R.U64 UR10, UR14, UR30, UR15 ;  /* 0x0000001e0e0a7299 */ /* 0x000fe2000800120f */
[----:B------:R-:W-:Y:S01]  /*1090*/  IMAD.MOV.U32 R9, RZ, RZ, 0x1 ;  /* 0x00000001ff097424 */ /* 0x000fe200078e00ff */
[----:B------:R-:W-:Y:S01]  /*10a0*/  @UP2 UIMAD UR4, UR34, UR29, UR9 ;  /* 0x0000001d220422a4 */ /* 0x000fe2000f8e0209 */
[----:B------:R-:W-:Y:S01]  /*10b0*/  IMAD.U32 R4, RZ, RZ, UR5 ;  /* 0x00000005ff047e24 */ /* 0x000fe2000f8e00ff */
[----:B------:R-:W-:Y:S02]  /*10c0*/  ULOP3.LUT UR26, UR32, UR26, URZ, 0xc0, !UPT ;  /* 0x0000001a201a7292 */ /* 0x000fe4000f8ec03f */
[----:B------:R-:W-:Y:S02]  /*10d0*/  UIADD3 UR9, -UR10, URZ, URZ ;  /* 0x0000003f0a097290 */ /* 0x000fe4000fffe13f */
[----:B------:R-:W-:Y:S02]  /*10e0*/  ULOP3.LUT UR12, UR28, UR12, URZ, 0xc0, !UPT ;  /* 0x0000000c1c0c7292 */ /* 0x000fe4000f8ec03f */
[----:B------:R-:W-:-:S02]  /*10f0*/  UIMAD UR25, UR25, UR10, UR26 ;  /* 0x0000000a191972a4 */ /* 0x000fc4000f8e021a */
[----:B------:R-:W-:Y:S01]  /*1100*/  UIMAD UR9, UR9, UR31, UR33 ;  /* 0x0000001f090972a4 */ /* 0x000fe2000f8e0221 */
[----:B------:R-:W-:Y:S02]  /*1110*/  ULDC UR10, c[0x0][0x610] ;  /* 0x00018400000a7ab9 */ /* 0x000fe40000000800 */
[----:B------:R-:W-:Y:S02]  /*1120*/  UIMAD UR4, UR25, UR10, UR4 ;  /* 0x0000000a190472a4 */ /* 0x000fe4000f8e0204 */
[----:B------:R-:W-:-:S04]  /*1130*/  UIMAD UR9, UR9, UR6, UR12 ;  /* 0x00000006090972a4 */ /* 0x000fc8000f8e020c */
[----:B------:R-:W-:Y:S02]  /*1140*/  USEL UR6, UR9, UR4, !UP2 ;  /* 0x0000000409067287 */ /* 0x000fe4000d000000 */
[----:B------:R-:W-:-:S04]  /*1150*/  USEL UR4, UR4, UR9, !UP2 ;  /* 0x0000000904047287 */ /* 0x000fc8000d000000 */
[----:B------:R-:W-:Y:S02]  /*1160*/  IMAD.U32 R3, RZ, RZ, UR6 ;  /* 0x00000006ff037e24 */ /* 0x000fe4000f8e00ff */
[----:B------:R-:W-:-:S07]  /*1170*/  IMAD.U32 R2, RZ, RZ, UR4 ;  /* 0x00000004ff027e24 */ /* 0x000fce000f8e00ff */
.L_x_9:
[----:B------:R-:W-:Y:S02]  /*1180*/  ULDC UR4, c[0x0][0x28c] ;  /* 0x0000a30000047ab9 */ /* 0x000fe40000000800 */
[----:B------:R-:W-:-:S04]  /*1190*/  UIADD3 UR4, UR4, 0x1f, URZ ;  /* 0x0000001f04047890 */ /* 0x000fc8000fffe03f */
[----:B------:R-:W-:-:S04]  /*11a0*/  USHF.R.S32.HI UR5, URZ, 0x1f, UR4 ;  /* 0x0000001f3f057899 */ /* 0x000fc80008011404 */
[----:B------:R-:W-:-:S04]  /*11b0*/  ULEA.HI UR5, UR5, UR4, URZ, 0x5 ;  /* 0x0000000405057291 */ /* 0x000fc8000f8f283f */
[----:B------:R-:W-:Y:S01]  /*11c0*/  USHF.R.S32.HI UR14, URZ, 0x5, UR5 ;  /* 0x000000053f0e7899 */ /* 0x000fe20008011405 */
[----:B------:R-:W-:Y:S11]  /*11d0*/  @!P1 BRA `(.L_x_12) ;  /* 0x00000044000c9947 */ /* 0x000ff60003800000 */
[----:B------:R-:W-:-:S06]  /*11e0*/  UISETP.GT.U32.AND UP1, UPT, UR24, 0x1, UPT ;  /* 0x000000011800788c */ /* 0x000fcc000bf24070 */
[----:B------:R-:W-:-:S13]  /*11f0*/  PLOP3.LUT P0, PT, PT, PT, UP1, 0x80, 0x0 ;  /* 0x000000000000781c */ /* 0x000fda0003f0f018 */
[----:B------:R-:W-:Y:S05]  /*1200*/  @P0 EXIT ;  /* 0x000000000000094d */ /* 0x000fea0003800000 */
.L_x_13:
[----:B------:R-:W-:-:S08]  /*1210*/  NOP ;  /* 0x0000000000007918 */ /* 0x000fd00000000000 */
[----:B------:R-:W0:Y:S02]  /*1220*/  USETMAXREG.TRY_ALLOC.CTAPOOL UP1, 0xe8 ;  /* 0x000000e8000079c8 */ /* 0x000e240008020600 */
[----:B0-----:R-:W-:-:S13]  /*1230*/  PLOP3.LUT P0, PT, PT, PT, UP1, 0x80, 0x0 ;  /* 0x000000000000781c */ /* 0x001fda0003f0f018 */
[----:B------:R-:W-:Y:S05]  /*1240*/  @!P0 BRA `(.L_x_13) ;  /* 0xfffffffc00f08947 */ /* 0x000fea000383ffff */
[----:B------:R-:W-:-:S13]  /*1250*/  LOP3.LUT P0, RZ, R9, 0xff, RZ, 0xc0, !PT ;  /* 0x000000ff09ff7812 */ /* 0x000fda000780c0ff */
[----:B------:R-:W-:Y:S05]  /*1260*/  @!P0 EXIT ;  /* 0x000000000000894d */ /* 0x000fea0003800000 */
[----:B------:R-:W0:Y:S01]  /*1270*/  S2UR UR5, SR_CgaCtaId ;  /* 0x00000000000579c3 */ /* 0x000e220000008800 */
[----:B------:R-:W-:Y:S01]  /*1280*/  SHF.R.S32.HI R9, RZ, 0x1f, R14 ;  /* 0x0000001fff097819 */ /* 0x000fe2000001140e */
[----:B------:R-:W-:Y:S01]  /*1290*/  USHF.R.U32.HI UR4, URZ, 0x2, UR14 ;  /* 0x000000023f047899 */ /* 0x000fe2000801160e */
[----:B------:R-:W-:Y:S02]  /*12a0*/  UMOV UR12, 0x400 ;  /* 0x00000400000c7882 */ /* 0x000fe40000000000 */
[CC--:B------:R-:W-:Y:S01]  /*12b0*/  LEA.HI R8, R9.reuse, R14.reuse, RZ, 0x2 ;  /* 0x0000000e09087211 */ /* 0x0c0fe200078f10ff */
[----:B------:R-:W-:Y:S01]  /*12c0*/  ULOP3.LUT UR15, UR14, 0x3, URZ, 0xc0, !UPT ;  /* 0x000000030e0f7892 */ /* 0x000fe2000f8ec03f */
[----:B------:R-:W-:Y:S01]  /*12d0*/  LEA.HI R12, R9, R14, RZ, 0x5 ;  /* 0x0000000e090c7211 */ /* 0x000fe200078f28ff */
[----:B------:R-:W-:Y:S01]  /*12e0*/  ULOP3.LUT UR4, UR4, 0x1, URZ, 0xc0, !UPT ;  /* 0x0000000104047892 */ /* 0x000fe2000f8ec03f */
[--C-:B------:R-:W-:Y:S01]  /*12f0*/  SHF.R.S32.HI R11, RZ, 0x2, R8.reuse ;  /* 0x00000002ff0b7819 */ /* 0x100fe20000011408 */
[----:B------:R-:W-:Y:S01]  /*1300*/  USEL UR15, UR15, URZ, !UP0 ;  /* 0x0000003f0f0f7287 */ /* 0x000fe2000c000000 */
[----:B------:R-:W-:Y:S01]  /*1310*/  SHF.R.S32.HI R10, RZ, 0x1f, R8 ;  /* 0x0000001fff0a7819 */ /* 0x000fe20000011408 */
[----:B------:R-:W-:Y:S01]  /*1320*/  UISETP.EQ.U32.AND UP0, UPT, UR4, 0x1, !UP0 ;  /* 0x000000010400788c */ /* 0x000fe2000c702070 */
[----:B------:R-:W-:Y:S01]  /*1330*/  LOP3.LUT R9, R8, 0xfffffffc, RZ, 0xc0, !PT ;  /* 0xfffffffc08097812 */ /* 0x000fe200078ec0ff */
[----:B------:R-:W-:Y:S01]  /*1340*/  UISETP.LT.AND UP1, UPT, UR14, 0x1, UPT ;  /* 0x000000010e00788c */ /* 0x000fe2000bf21270 */
[----:B------:R-:W-:Y:S01]  /*1350*/  LEA.HI R10, R10, R11, RZ, 0x3 ;  /* 0x0000000b0a0a7211 */ /* 0x000fe200078f18ff */
[----:B------:R-:W-:Y:S01]  /*1360*/  ULDC UR6, c[0x0][0x284] ;  /* 0x0000a10000067ab9 */ /* 0x000fe20000000800 */
[----:B------:R-:W-:Y:S01]  /*1370*/  ULOP3.LUT UR31, UR13, 0x1, URZ, 0xfc, !UPT ;  /* 0x000000010d1f7892 */ /* 0x000fe2000f8efc3f */
[----:B------:R-:W-:Y:S01]  /*1380*/  IMAD.IADD R14, R14, 0x1, -R9 ;  /* 0x000000010e0e7824 */ /* 0x000fe200078e0a09 */
[----:B------:R-:W-:Y:S01]  /*1390*/  LOP3.LUT R8, R10, 0xfffffff8, RZ, 0xc0, !PT ;  /* 0xfffffff80a087812 */ /* 0x000fe200078ec0ff */
[----:B------:R-:W-:Y:S01]  /*13a0*/  VIADD R10, R15, 0xffffffff ;  /* 0xffffffff0f0a7836 */ /* 0x000fe20000000000 */
[----:B------:R-:W-:-:S02]  /*13b0*/  USEL UR16, UR14, 0x1, UP1 ;  /* 0x000000010e107887 */ /* 0x000fc40008800000 */
[----:B------:R-:W-:Y:S01]  /*13c0*/  USHF.L.U32 UR32, UR14, 0x1, URZ ;  /* 0x000000010e207899 */ /* 0x000fe2000800063f */
[----:B------:R-:W-:Y:S01]  /*13d0*/  IMAD.IADD R8, R11, 0x1, -R8 ;  /* 0x000000010b087824 */ /* 0x000fe200078e0a08 */
[----:B0-----:R-:W-:Y:S01]  /*13e0*/  ULEA UR12, UR5, UR12, 0x18 ;  /* 0x0000000c050c7291 */ /* 0x001fe2000f8ec03f */
[C---:B------:R-:W-:Y:S01]  /*13f0*/  ISETP.NE.AND P0, PT, R10.reuse, RZ, PT ;  /* 0x000000ff0a00720c */ /* 0x040fe20003f05270 */
[----:B------:R-:W-:Y:S01]  /*1400*/  IMAD.SHL.U32 R10, R10, 0x8, RZ ;  /* 0x000000080a0a7824 */ /* 0x000fe200078e00ff */
[----:B------:R-:W-:Y:S01]  /*1410*/  SHF.R.S32.HI R11, RZ, 0x5, R12 ;  /* 0x00000005ff0b7819 */ /* 0x000fe2000001140c */
[----:B------:R-:W-:Y:S01]  /*1420*/  UIADD3 UR4, UR12, 0x180, URZ ;  /* 0x000001800c047890 */ /* 0x000fe2000fffe03f */
[--C-:B------:R-:W-:Y:S01]  /*1430*/  SHF.R.S32.HI R9, RZ, 0x1f, R8.reuse ;  /* 0x0000001fff097819 */ /* 0x100fe20000011408 */
[----:B------:R-:W-:Y:S01]  /*1440*/  UIADD3 UR5, UR12, 0x2180, URZ ;  /* 0x000021800c057890 */ /* 0x000fe2000fffe03f */
[----:B------:R-:W-:Y:S01]  /*1450*/  LOP3.LUT R10, R10, 0x8, RZ, 0xc0, !PT ;  /* 0x000000080a0a7812 */ /* 0x000fe200078ec0ff */
[----:B------:R-:W-:Y:S01]  /*1460*/  UIADD3 UR33, UR12, 0x50, URZ ;  /* 0x000000500c217890 */ /* 0x000fe2000fffe03f */
[C-C-:B------:R-:W-:Y:S01]  /*1470*/  IMAD R19, R11.reuse, -0x10, -R8.reuse ;  /* 0xfffffff00b137824 */ /* 0x140fe200078e0a08 */
[----:B------:R-:W-:Y:S01]  /*1480*/  USHF.R.U32.HI UR4, URZ, 0x4, UR4 ;  /* 0x000000043f047899 */ /* 0x000fe20008011604 */
[----:B------:R-:W-:Y:S01]  /*1490*/  IMAD.WIDE R8, R11, 0x10, R8 ;  /* 0x000000100b087825 */ /* 0x000fe200078e0208 */
[----:B------:R-:W-:Y:S01]  /*14a0*/  USHF.R.U32.HI UR5, URZ, 0x4, UR5 ;  /* 0x000000043f057899 */ /* 0x000fe20008011605 */
[----:B------:R-:W-:Y:S01]  /*14b0*/  SEL R84, RZ, 0x1, P0 ;  /* 0x00000001ff547807 */ /* 0x000fe20000000000 */
[----:B------:R-:W-:Y:S01]  /*14c0*/  ULOP3.LUT UR4, UR4, 0x3fff, URZ, 0xc0, !UPT ;  /* 0x00003fff04047892 */ /* 0x000fe2000f8ec03f */
[----:B------:R-:W-:Y:S01]  /*14d0*/  LEA R15, R15, UR33, 0x3 ;  /* 0x000000210f0f7c11 */ /* 0x000fe2000f8e18ff */
[----:B------:R-:W-:Y:S01]  /*14e0*/  ULOP3.LUT UR5, UR5, 0x3fff, URZ, 0xc0, !UPT ;  /* 0x00003fff05057892 */ /* 0x000fe2000f8ec03f */
[C---:B------:R-:W-:Y:S01]  /*14f0*/  LOP3.LUT R85, R10.reuse, 0x8, RZ, 0x3c, !PT ;  /* 0x000000080a557812 */ /* 0x040fe200078e3cff */
[----:B------:R-:W-:Y:S01]  /*1500*/  VIADD R19, R19, UR6 ;  /* 0x0000000613137c36 */ /* 0x000fe20008000000 */
[----:B------:R-:W-:Y:S01]  /*1510*/  LOP3.LUT R18, R10, 0x18, RZ, 0x3c, !PT ;  /* 0x000000180a127812 */ /* 0x000fe200078e3cff */
[----:B------:R-:W-:-:S02]  /*1520*/  UIADD3 UR16, -UR16, UR14, URZ ;  /* 0x0000000e10107290 */ /* 0x000fc4000fffe13f */
[----:B------:R-:W-:Y:S02]  /*1530*/  USEL UR17, URZ, 0x1, !UP0 ;  /* 0x000000013f117887 */ /* 0x000fe4000c000000 */
[----:B------:R-:W-:Y:S02]  /*1540*/  ULOP3.LUT UR18, UR4, 0x10000, URZ, 0xfc, !UPT ;  /* 0x0001000004127892 */ /* 0x000fe4000f8efc3f */
[----:B------:R-:W-:-:S12]  /*1550*/  ULOP3.LUT UR19, UR5, 0x10000, URZ, 0xfc, !UPT ;  /* 0x0001000005137892 */ /* 0x000fd8000f8efc3f */
.L_x_104:
[----:B------:R-:W-:Y:S01]  /*1560*/  SHF.L.U32 R10, R84, 0x1f, RZ ;  /* 0x0000001f540a7819 */ /* 0x000fe200000006ff */
[----:B------:R-:W0:Y:S01]  /*1570*/  LDC R11, c[0x0][0x28c] ;  /* 0x0000a300ff0b7b82 */ /* 0x000e220000000800 */
[----:B------:R-:W-:Y:S01]  /*1580*/  UMOV UR4, URZ ;  /* 0x0000003f00047c82 */ /* 0x000fe20008000000 */
[----:B------:R-:W-:Y:S01]  /*1590*/  UMOV UR24, UR15 ;  /* 0x0000000f00187c82 */ /* 0x000fe20008000000 */
[----:B------:R-:W2:Y:S01]  /*15a0*/  SYNCS.PHASECHK.TRANS64.TRYWAIT P0, [R15+URZ+-0x8], R10 ;  /* 0xfffff80a0f0075a7 */ /* 0x000ea2000800017f */
[----:B0-----:R-:W-:Y:S01]  /*15b0*/  ISETP.GE.AND P1, PT, R11, 0x1, PT ;  /* 0x000000010b00780c */ /* 0x001fe20003f26270 */
[----:B-12-4-:R-:W-:-:S12]  /*15c0*/  @!P0 BRA `(.L_x_14) ;  /* 0x0000005000008947 */ /* 0x016fd80003800000 */
.L_x_126:
[----:B------:R-:W-:Y:S01]  /*15d0*/  UMOV UR5, URZ ;  /* 0x0000003f00057c82 */ /* 0x000fe20008000000 */
[----:B------:R-:W-:Y:S01]  /*15e0*/  UMOV UR6, URZ ;  /* 0x0000003f00067c82 */ /* 0x000fe20008000000 */
[----:B------:R-:W-:Y:S02]  /*15f0*/  CS2R R20, SRZ ;  /* 0x0000000000147805 */ /* 0x000fe4000001ff00 */
[----:B------:R-:W-:Y:S02]  /*1600*/  CS2R R22, SRZ ;  /* 0x0000000000167805 */ /* 0x000fe4000001ff00 */
[----:B------:R-:W-:Y:S02]  /*1610*/  CS2R R56, SRZ ;  /* 0x0000000000387805 */ /* 0x000fe4000001ff00 */
[----:B------:R-:W-:Y:S02]  /*1620*/  CS2R R58, SRZ ;  /* 0x00000000003a7805 */ /* 0x000fe4000001ff00 */
[----:B------:R-:W-:-:S02]  /*1630*/  CS2R R60, SRZ ;  /* 0x00000000003c7805 */ /* 0x000fc4000001ff00 */
[----:B------:R-:W-:Y:S02]  /*1640*/  CS2R R62, SRZ ;  /* 0x00000000003e7805 */ /* 0x000fe4000001ff00 */
        /* <DEDUP_REMOVED lines=9> */
[----:B------:R-:W-:Y:S01]  /*16e0*/  CS2R R82, SRZ ;  /* 0x0000000000527805 */ /* 0x000fe2000001ff00 */
[----:B------:R-:W-:Y:S01]  /*16f0*/  IMAD.U32 R13, RZ, RZ, UR17 ;  /* 0x00000011ff0d7e24 */ /* 0x000fe2000f8e00ff */
        /* <DEDUP_REMOVED lines=15> */
[----:B------:R-:W-:Y:S01]  /*17f0*/  CS2R R54, SRZ ;  /* 0x0000000000367805 */ /* 0x000fe2000001ff00 */
[----:B------:R-:W-:Y:S06]  /*1800*/  @!P1 BRA `(.L_x_15) ;  /* 0x0000000400489947 */ /* 0x000fec0003800000 */
[----:B------:R-:W-:-:S06]  /*1810*/  UISETP.NE.AND UP0, UPT, UR31, 0x3, UPT ;  /* 0x000000031f00788c */ /* 0x000fcc000bf05270 */
[----:B------:R-:W-:-:S13]  /*1820*/  PLOP3.LUT P1, PT, PT, PT, UP0, 0x80, 0x0 ;  /* 0x000000000000781c */ /* 0x000fda0003f2f008 */
[----:B------:R-:W-:Y:S05]  /*1830*/  @!P1 BRA `(.L_x_16) ;  /* 0x0000000000049947 */ /* 0x000fea0003800000 */
[----:B------:R-:W-:Y:S01]  /*1840*/  BPT.TRAP 0x1 ;  /* 0x000000040000795c */ /* 0x000fe20000300000 */
.L_x_16:
[----:B------:R-:W-:Y:S01]  /*1850*/  ULEA UR4, UR15, UR12, 0x3 ;  /* 0x0000000c0f047291 */ /* 0x000fe2000f8e183f */
[----:B0-----:R-:W-:-:S05]  /*1860*/  IMAD.U32 R10, RZ, RZ, UR17 ;  /* 0x00000011ff0a7e24 */ /* 0x001fca000f8e00ff */
[----:B------:R-:W-:-:S04]  /*1870*/  SHF.L.U32 R10, R10, 0x1f, RZ ;  /* 0x0000001f0a0a7819 */ /* 0x000fc800000006ff */
[----:B------:R0:W2:Y:S01]  /*1880*/  SYNCS.PHASECHK.TRANS64.TRYWAIT P0, [UR4], R10 ;  /* 0x0000000aff0075a7 */ /* 0x0000a20008000144 */
[----:B------:R-:W-:Y:S05]  /*1890*/  @!P1 BRA `(.L_x_17) ;  /* 0x0000000000049947 */ /* 0x000fea0003800000 */
[----:B------:R-:W-:Y:S01]  /*18a0*/  BPT.TRAP 0x1 ;  /* 0x000000040000795c */ /* 0x000fe20000300000 */
.L_x_17:
[----:B--2---:R-:W-:Y:S05]  /*18b0*/  @P0 BRA `(.L_x_18) ;  /* 0x0000000000080947 */ /* 0x004fea0003800000 */
[----:B------:R-:W2:Y:S02]  /*18c0*/  SYNCS.PHASECHK.TRANS64.TRYWAIT P0, [UR4], R10 ;  /* 0x0000000aff0075a7 */ /* 0x000ea40008000144 */
[----:B--2---:R-:W-:Y:S05]  /*18d0*/  @!P0 BRA `(.L_x_19) ;  /* 0x0000004c00508947 */ /* 0x004fea0003800000 */
.L_x_18:
[----:B------:R-:W-:Y:S01]  /*18e0*/  ULDC UR5, c[0x0][0x50c] ;  /* 0x0001430000057ab9 */ /* 0x000fe20000000800 */
[----:B------:R-:W-:Y:S01]  /*18f0*/  ULEA UR8, UR15, UR18, 0x7 ;  /* 0x000000120f087291 */ /* 0x000fe2000f8e383f */
[----:B------:R-:W-:Y:S01]  /*1900*/  WARPGROUP.ARRIVE ;  /* 0x00000000000079c5 */ /* 0x000fe20000000000 */
[----:B------:R-:W-:Y:S01]  /*1910*/  UISETP.NE.AND UP0, UPT, UR5, 0x1, UPT ;  /* 0x000000010500788c */ /* 0x000fe2000bf05270 */
[----:B------:R-:W-:Y:S01]  /*1920*/  CS2R R20, SRZ ;  /* 0x0000000000147805 */ /* 0x000fe2000001ff00 */
[----:B------:R-:W-:Y:S01]  /*1930*/  ULEA UR10, UR15, UR19, 0x7 ;  /* 0x000000130f0a7291 */ /* 0x000fe2000f8e383f */
[----:B------:R-:W-:Y:S01]  /*1940*/  CS2R R22, SRZ ;  /* 0x0000000000167805 */ /* 0x000fe2000001ff00 */
[----:B------:R-:W-:Y:S01]  /*1950*/  USEL UR5, URZ, 0x1, UP0 ;  /* 0x000000013f057887 */ /* 0x000fe20008000000 */
[----:B------:R-:W-:Y:S01]  /*1960*/  CS2R R56, SRZ ;  /* 0x0000000000387805 */ /* 0x000fe2000001ff00 */
[----:B------:R-:W-:Y:S01]  /*1970*/  UMOV UR9, 0xc0000010 ;  /* 0xc000001000097882 */ /* 0x000fe20000000000 */
[----:B------:R-:W-:Y:S01]  /*1980*/  UMOV UR11, 0xc0000010 ;  /* 0xc0000010000b7882 */ /* 0x000fe20000000000 */
[----:B------:R-:W-:Y:S01]  /*1990*/  UMOV UR4, 0x1 ;  /* 0x0000000100047882 */ /* 0x000fe20000000000 */
[----:B------:R-:W-:-:S02]  /*19a0*/  CS2R R58, SRZ ;  /* 0x00000000003a7805 */ /* 0x000fc4000001ff00 */
[----:B------:R-:W-:Y:S01]  /*19b0*/  ISETP.NE.AND P0, PT, RZ, UR5, PT ;  /* 0x00000005ff007c0c */ /* 0x000fe2000bf05270 */
[----:B------:R-:W-:Y:S01]  /*19c0*/  QGMMA.64x64x32.F32.E4M3.E4M3 R24, gdesc[UR8], RZ, !UPT, gsb0 ;  /* 0x00e00000081879f3 */ /* 0x000fe2000c0008ff */
        /* <DEDUP_REMOVED lines=11> */
[----:B------:R-:W-:Y:S01]  /*1a80*/  CS2R R82, SRZ ;  /* 0x0000000000527805 */ /* 0x000fe2000001ff00 */
[----:B------:R-:W-:Y:S06]  /*1a90*/  @!P0 BRA `(.L_x_20) ;  /* 0x0000000000888947 */ /* 0x000fec0003800000 */
[----:B------:R-:W-:Y:S02]  /*1aa0*/  WARPGROUP.DEPBAR.LE gsb0, 0x0 ;  /* 0x00008000000079c5 */ /* 0x000fe40000010000 */
[----:B------:R-:W-:-:S01]  /*1ab0*/  FADD R83, RZ, R24 ;  /* 0x00000018ff537221 */ /* 0x000fc20000000000 */
[----:B------:R-:W-:Y:S01]  /*1ac0*/  FADD R82, RZ, R25 ;  /* 0x00000019ff527221 */ /* 0x000fe20000000000 */
        /* <DEDUP_REMOVED lines=30> */
[----:B------:R-:W-:-:S06]  /*1cb0*/  UMOV UR4, URZ ;  /* 0x0000003f00047c82 */ /* 0x000fcc0008000000 */
.L_x_20:
[----:B------:R-:W-:-:S04]  /*1cc0*/  UIADD3 UR24, UR15, 0x1, URZ ;  /* 0x000000010f187890 */ /* 0x000fc8000fffe03f */
[----:B------:R-:W-:-:S04]  /*1cd0*/  UISETP.NE.AND UP0, UPT, UR24, 0x4, UPT ;  /* 0x000000041800788c */ /* 0x000fc8000bf05270 */
[----:B------:R-:W-:Y:S02]  /*1ce0*/  USEL UR6, URZ, 0x1, UP0 ;  /* 0x000000013f067887 */ /* 0x000fe40008000000 */
[----:B------:R-:W-:Y:S02]  /*1cf0*/  USEL UR24, UR24, URZ, UP0 ;  /* 0x0000003f18187287 */ /* 0x000fe40008000000 */
[----:B------:R-:W-:-:S06]  /*1d00*/  ULOP3.LUT UR6, UR17, UR6, URZ, 0x3c, !UPT ;  /* 0x0000000611067292 */ /* 0x000fcc000f8e3c3f */
[----:B------:R-:W-:Y:S01]  /*1d10*/  IMAD.U32 R13, RZ, RZ, UR6 ;  /* 0x00000006ff0d7e24 */ /* 0x000fe2000f8e00ff */
[----:B------:R-:W-:-:S06]  /*1d20*/  UMOV UR6, 0x1 ;  /* 0x0000000100067882 */ /* 0x000fcc0000000000 */
.L_x_15:
[----:B------:R-:W-:-:S06]  /*1d30*/  UISETP.GE.AND UP0, UPT, UR16, 0x1, UPT ;  /* 0x000000011000788c */ /* 0x000fcc000bf06270 */
[----:B------:R-:W-:-:S13]  /*1d40*/  PLOP3.LUT P0, PT, PT, PT, UP0, 0x80, 0x0 ;  /* 0x000000000000781c */ /* 0x000fda0003f0f008 */
[----:B------:R-:W-:Y:S05]  /*1d50*/  @!P0 BRA `(.L_x_21) ;  /* 0x0000000400588947 */ /* 0x000fea0003800000 */
[----:B0-2---:R-:W-:Y:S01]  /*1d60*/  IMAD.U32 R10, RZ, RZ, UR16 ;  /* 0x00000010ff0a7e24 */ /* 0x005fe2000f8e00ff */
[----:B------:R-:W-:Y:S01]  /*1d70*/  UMOV UR25, UR15 ;  /* 0x0000000f00197c82 */ /* 0x000fe20008000000 */
[----:B------:R-:W-:-:S05]  /*1d80*/  ULDC UR26, c[0x0][0x50c] ;  /* 0x00014300001a7ab9 */ /* 0x000fca0000000800 */
.L_x_29:
[----:B------:R-:W-:-:S06]  /*1d90*/  UISETP.NE.AND UP0, UPT, UR31, 0x3, UPT ;  /* 0x000000031f00788c */ /* 0x000fcc000bf05270 */
[----:B------:R-:W-:-:S13]  /*1da0*/  PLOP3.LUT P1, PT, PT, PT, UP0, 0x80, 0x0 ;  /* 0x000000000000781c */ /* 0x000fda0003f2f008 */
[----:B0-2---:R-:W-:Y:S05]  /*1db0*/  @!P1 BRA `(.L_x_22) ;  /* 0x0000000000049947 */ /* 0x005fea0003800000 */
[----:B------:R-:W-:Y:S01]  /*1dc0*/  BPT.TRAP 0x1 ;  /* 0x000000040000795c */ /* 0x000fe20000300000 */
.L_x_22:
[----:B------:R-:W-:Y:S01]  /*1dd0*/  ULEA UR8, UR24, UR12, 0x3 ;  /* 0x0000000c18087291 */ /* 0x000fe2000f8e183f */
[----:B------:R-:W-:-:S08]  /*1de0*/  SHF.L.U32 R11, R13, 0x1f, RZ ;  /* 0x0000001f0d0b7819 */ /* 0x000fd000000006ff */
[----:B------:R0:W2:Y:S01]  /*1df0*/  SYNCS.PHASECHK.TRANS64.TRYWAIT P0, [UR8], R11 ;  /* 0x0000000bff0075a7 */ /* 0x0000a20008000148 */
[----:B------:R-:W-:Y:S05]  /*1e00*/  @!P1 BRA `(.L_x_23) ;  /* 0x0000000000049947 */ /* 0x000fea0003800000 */
[----:B------:R-:W-:Y:S01]  /*1e10*/  BPT.TRAP 0x1 ;  /* 0x000000040000795c */ /* 0x000fe20000300000 */
.L_x_23:
[----:B--2---:R-:W-:Y:S05]  /*1e20*/  @P0 BRA `(.L_x_24) ;  /* 0x0000000000080947 */ /* 0x004fea0003800000 */
[----:B------:R-:W2:Y:S02]  /*1e30*/  SYNCS.PHASECHK.TRANS64.TRYWAIT P0, [UR8], R11 ;  /* 0x0000000bff0075a7 */ /* 0x000ea40008000148 */
[----:B--2---:R-:W-:Y:S05]  /*1e40*/  @!P0 BRA `(.L_x_25) ;  /* 0x00000048000c8947 */ /* 0x004fea0003800000 */
.L_x_24:
[----:B------:R-:W-:Y:S01]  /*1e50*/  UISETP.NE.AND UP0, UPT, UR5, URZ, UPT ;  /* 0x0000003f0500728c */ /* 0x000fe2000bf05270 */
[----:B------:R-:W-:Y:S01]  /*1e60*/  WARPGROUP.ARRIVE ;  /* 0x00000000000079c5 */ /* 0x000fe20000000000 */
[----:B------:R-:W-:Y:S02]  /*1e70*/  ULEA UR8, UR24, UR18, 0x7 ;  /* 0x0000001218087291 */ /* 0x000fe4000f8e383f */
[----:B------:R-:W-:Y:S02]  /*1e80*/  USEL UR6, UR6, URZ, !UP0 ;  /* 0x0000003f06067287 */ /* 0x000fe4000c000000 */
[----:B------:R-:W-:Y:S02]  /*1e90*/  ULEA UR10, UR24, UR19, 0x7 ;  /* 0x00000013180a7291 */ /* 0x000fe4000f8e383f */
[----:B------:R-:W-:Y:S01]  /*1ea0*/  UISETP.NE.U32.AND UP0, UPT, UR6, URZ, UPT ;  /* 0x0000003f0600728c */ /* 0x000fe2000bf05070 */
[----:B------:R-:W-:Y:S01]  /*1eb0*/  UMOV UR9, 0xc0000010 ;  /* 0xc000001000097882 */ /* 0x000fe20000000000 */
[----:B------:R-:W-:Y:S01]  /*1ec0*/  UMOV UR11, 0xc0000010 ;  /* 0xc0000010000b7882 */ /* 0x000fe20000000000 */
[----:B------:R-:W-:-:S08]  /*1ed0*/  UIADD3 UR4, UR4, 0x1, URZ ;  /* 0x0000000104047890 */ /* 0x000fd0000fffe03f */
[----:B------:R-:W-:Y:S01]  /*1ee0*/  QGMMA.64x64x32.F32.E4M3.E4M3 R24, gdesc[UR8], R24, UP0, gsb0 ;  /* 0x00e00000081879f3 */ /* 0x000fe2000b800818 */
[----:B------:R-:W-:-:S04]  /*1ef0*/  UISETP.NE.AND UP0, UPT, UR4, UR26, UPT ;  /* 0x0000001a0400728c */ /* 0x000fc8000bf05270 */
[----:B------:R-:W-:-:S06]  /*1f00*/  USEL UR5, URZ, 0x1, UP0 ;  /* 0x000000013f057887 */ /* 0x000fcc0008000000 */
[----:B------:R-:W-:Y:S01]  /*1f10*/  ISETP.NE.AND P0, PT, RZ, UR5, PT ;  /* 0x00000005ff007c0c */ /* 0x000fe2000bf05270 */
[----:B------:R-:W-:-:S12]  /*1f20*/  WARPGROUP.DEPBAR.LE gsb0, 0x1 ;  /* 0x00008000000079c5 */ /* 0x000fd80000010100 */
[----:B------:R-:W-:Y:S05]  /*1f30*/  @!P0 BRA `(.L_x_26) ;  /* 0x0000000000888947 */ /* 0x000fea0003800000 */
[----:B------:R-:W-:Y:S02]  /*1f40*/  WARPGROUP.DEPBAR.LE gsb0, 0x0 ;  /* 0x00008000000079c5 */ /* 0x000fe40000010000 */
[----:B------:R-:W-:-:S01]  /*1f50*/  FADD R83, R24, R83 ;  /* 0x0000005318537221 */ /* 0x000fc20000000000 */
[----:B------:R-:W-:Y:S01]  /*1f60*/  FADD R82, R25, R82 ;  /* 0x0000005219527221 */ /* 0x000fe20000000000 */
        /* <DEDUP_REMOVED lines=30> */
[----:B------:R-:W-:-:S06]  /*2150*/  UMOV UR4, URZ ;  /* 0x0000003f00047c82 */ /* 0x000fcc0008000000 */
.L_x_26:
[----:B------:R-:W-:Y:S05]  /*2160*/  @!P1 BRA `(.L_x_27) ;  /* 0x0000000000049947 */ /* 0x000fea0003800000 */
[----:B------:R-:W-:Y:S01]  /*2170*/  BPT.TRAP 0x1 ;  /* 0x000000040000795c */ /* 0x000fe20000300000 */
.L_x_27:
[----:B------:R-:W-:Y:S02]  /*2180*/  UISETP.GT.U32.AND UP0, UPT, UR13, 0x1, UPT ;  /* 0x000000010d00788c */ /* 0x000fe4000bf04070 */
[----:B------:R-:W-:-:S04]  /*2190*/  ULEA UR6, UR25, UR12, 0x3 ;  /* 0x0000000c19067291 */ /* 0x000fc8000f8e183f */
[----:B------:R-:W-:Y:S01]  /*21a0*/  UIADD3 UR6, UR6, 0x20, URZ ;  /* 0x0000002006067890 */ /* 0x000fe2000fffe03f */
[----:B------:R-:W-:-:S03]  /*21b0*/  PLOP3.LUT P0, PT, PT, PT, UP0, 0x80, 0x0 ;  /* 0x000000000000781c */ /* 0x000fc60003f0f008 */
[----:B------:R-:W-:-:S09]  /*21c0*/  UPRMT UR6, URZ, 0x654, UR6 ;  /* 0x000006543f067896 */ /* 0x000fd20008000006 */
[----:B------:R-:W-:Y:S01]  /*21d0*/  SYNCS.ARRIVE.TRANS64.RED.A1T0 RZ, [UR6], RZ ;  /* 0x000000ffffff79a7 */ /* 0x000fe20008100406 */
[----:B------:R-:W-:Y:S05]  /*21e0*/  @P0 BRA `(.L_x_28) ;  /* 0x0000000000040947 */ /* 0x000fea0003800000 */
[----:B------:R-:W-:Y:S01]  /*21f0*/  BPT.TRAP 0x1 ;  /* 0x000000040000795c */ /* 0x000fe20000300000 */
.L_x_28:
[----:B------:R-:W-:Y:S01]  /*2200*/  UIADD3 UR24, UR24, 0x1, URZ ;  /* 0x0000000118187890 */ /* 0x000fe2000fffe03f */
[C---:B------:R-:W-:Y:S01]  /*2210*/  ISETP.GT.AND P0, PT, R10.reuse, 0x1, PT ;  /* 0x000000010a00780c */ /* 0x040fe20003f04270 */
[----:B------:R-:W-:Y:S01]  /*2220*/  UIADD3 UR25, UR25, 0x1, URZ ;  /* 0x0000000119197890 */ /* 0x000fe2000fffe03f */
[----:B------:R-:W-:Y:S01]  /*2230*/  VIADD R10, R10, 0xffffffff ;  /* 0xffffffff0a0a7836 */ /* 0x000fe20000000000 */
[----:B------:R-:W-:Y:S02]  /*2240*/  UISETP.NE.AND UP0, UPT, UR24, 0x4, UPT ;  /* 0x000000041800788c */ /* 0x000fe4000bf05270 */
[----:B------:R-:W-:Y:S02]  /*2250*/  UISETP.NE.AND UP1, UPT, UR25, 0x4, UPT ;  /* 0x000000041900788c */ /* 0x000fe4000bf25270 */
[----:B------:R-:W-:Y:S02]  /*2260*/  USEL UR6, URZ, 0x1, UP0 ;  /* 0x000000013f067887 */ /* 0x000fe40008000000 */
[----:B------:R-:W-:-:S02]  /*2270*/  USEL UR24, UR24, URZ, UP0 ;  /* 0x0000003f18187287 */ /* 0x000fc40008000000 */
[----:B------:R-:W-:Y:S02]  /*2280*/  USEL UR25, UR25, URZ, UP1 ;  /* 0x0000003f19197287 */ /* 0x000fe40008800000 */
[----:B------:R-:W-:Y:S01]  /*2290*/  LOP3.LUT R13, R13, UR6, RZ, 0x3c, !PT ;  /* 0x000000060d0d7c12 */ /* 0x000fe2000f8e3cff */
[----:B------:R-:W-:Y:S01]  /*22a0*/  UMOV UR6, 0x1 ;  /* 0x0000000100067882 */ /* 0x000fe20000000000 */
[----:B------:R-:W-:Y:S08]  /*22b0*/  @P0 BRA `(.L_x_29) ;  /* 0xfffffff800b40947 */ /* 0x000ff0000383ffff */
.L_x_21:
[----:B------:R-:W-:Y:S01]  /*22c0*/  UISETP.NE.AND UP0, UPT, UR4, URZ, UPT ;  /* 0x0000003f0400728c */ /* 0x000fe2000bf05270 */
[----:B0-2---:R-:W0:Y:S03]  /*22d0*/  LDC R10, c[0x0][0x28c] ;  /* 0x0000a300ff0a7b82 */ /* 0x005e260000000800 */
[----:B------:R-:W-:-:S06]  /*22e0*/  USEL UR4, URZ, 0x1, !UP0 ;  /* 0x000000013f047887 */ /* 0x000fcc000c000000 */
[----:B------:R-:W-:-:S13]  /*22f0*/  ISETP.NE.AND P0, PT, RZ, UR4, PT ;  /* 0x00000004ff007c0c */ /* 0x000fda000bf05270 */
[----:B------:R-:W-:Y:S05]  /*2300*/  @!P0 BRA `(.L_x_30) ;  /* 0x0000000000848947 */ /* 0x000fea0003800000 */
[----:B------:R-:W-:Y:S02]  /*2310*/  WARPGROUP.DEPBAR.LE gsb0, 0x0 ;  /* 0x00008000000079c5 */ /* 0x000fe40000010000 */
[----:B------:R-:W-:Y:S01]  /*2320*/  FADD R83, R24, R83 ;  /* 0x0000005318537221 */ /* 0x000fe20000000000 */
        /* <DEDUP_REMOVED lines=30> */
[----:B------:R-:W-:-:S07]  /*2510*/  FADD R20, R20, R55 ;  /* 0x0000003714147221 */ /* 0x000fce0000000000 */
.L_x_30:
[----:B0-----:R-:W-:Y:S01]  /*2520*/  ISETP.GE.AND P0, PT, R10, 0x1, PT ;  /* 0x000000010a00780c */ /* 0x001fe20003f06270 */
[----:B------:R0:W-:Y:S01]  /*2530*/  SYNCS.ARRIVE.TRANS64.A1T0 RZ, [R85+UR33], RZ ;  /* 0x000000ff55ff79a7 */ /* 0x0001e20008100021 */
[----:B------:R-:W-:-:S11]  /*2540*/  WARPGROUP.DEPBAR.LE gsb0, 0x0 ;  /* 0x00008000000079c5 */ /* 0x000fd60000010000 */
[----:B------:R-:W-:Y:S05]  /*2550*/  @!P0 BRA `(.L_x_31) ;  /* 0x0000000000388947 */ /* 0x000fea0003800000 */
[----:B------:R-:W-:-:S06]  /*2560*/  UISETP.NE.AND UP0, UPT, UR31, 0x3, UPT ;  /* 0x000000031f00788c */ /* 0x000fcc000bf05270 */
[----:B------:R-:W-:-:S13]  /*2570*/  PLOP3.LUT P0, PT, PT, PT, UP0, 0x80, 0x0 ;  /* 0x000000000000781c */ /* 0x000fda0003f0f008 */
[----:B------:R-:W-:Y:S05]  /*2580*/  @!P0 BRA `(.L_x_32) ;  /* 0x0000000000048947 */ /* 0x000fea0003800000 */
[----:B------:R-:W-:Y:S01]  /*2590*/  BPT.TRAP 0x1 ;  /* 0x000000040000795c */ /* 0x000fe20000300000 */
.L_x_32:
[----:B------:R-:W-:Y:S02]  /*25a0*/  UIADD3 UR4, UR16, UR15, URZ ;  /* 0x0000000f10047290 */ /* 0x000fe4000fffe03f */
[----:B------:R-:W-:Y:S02]  /*25b0*/  UISETP.GT.U32.AND UP0, UPT, UR13, 0x1, UPT ;  /* 0x000000010d00788c */ /* 0x000fe4000bf04070 */
[----:B------:R-:W-:-:S04]  /*25c0*/  USHF.L.U32 UR4, UR4, 0x3, URZ ;  /* 0x0000000304047899 */ /* 0x000fc8000800063f */
[----:B------:R-:W-:Y:S01]  /*25d0*/  ULOP3.LUT UR4, UR4, 0x18, URZ, 0xc0, !UPT ;  /* 0x0000001804047892 */ /* 0x000fe2000f8ec03f */
[----:B------:R-:W-:-:S03]  /*25e0*/  PLOP3.LUT P0, PT, PT, PT, UP0, 0x80, 0x0 ;  /* 0x000000000000781c */ /* 0x000fc60003f0f008 */
[----:B------:R-:W-:-:S04]  /*25f0*/  UIADD3 UR4, UR12, 0x20, UR4 ;  /* 0x000000200c047890 */ /* 0x000fc8000fffe004 */
[----:B------:R-:W-:-:S09]  /*2600*/  UPRMT UR4, URZ, 0x654, UR4 ;  /* 0x000006543f047896 */ /* 0x000fd20008000004 */
[----:B------:R-:W-:Y:S01]  /*2610*/  SYNCS.ARRIVE.TRANS64.RED.A1T0 RZ, [UR4], RZ ;  /* 0x000000ffffff79a7 */ /* 0x000fe20008100404 */
[----:B------:R-:W-:Y:S05]  /*2620*/  @P0 BRA `(.L_x_31) ;  /* 0x0000000000040947 */ /* 0x000fea0003800000 */
[----:B------:R-:W-:Y:S01]  /*2630*/  BPT.TRAP 0x1 ;  /* 0x000000040000795c */ /* 0x000fe20000300000 */
.L_x_31:
[----:B------:R-:W-:Y:S01]  /*2640*/  SHF.L.U32 R10, R84, 0x1f, RZ ;  /* 0x0000001f540a7819 */ /* 0x000fe200000006ff */
[----:B------:R-:W2:Y:S01]  /*2650*/  LDC R25, c[0x0][0x288] ;  /* 0x0000a200ff197b82 */ /* 0x000ea20000000800 */
[----:B------:R-:W-:Y:S02]  /*2660*/  IMAD.SHL.U32 R24, R2, 0x40, RZ ;  /* 0x0000004002187824 */ /* 0x000fe400078e00ff */
[----:B------:R-:W3:Y:S02]  /*2670*/  SYNCS.PHASECHK.TRANS64.TRYWAIT P0, [R15+URZ+0x8], R10 ;  /* 0x0000080a0f0075a7 */ /* 0x000ee4000800017f */
[----:B---3--:R-:W-:Y:S05]  /*2680*/  @!P0 BRA `(.L_x_33) ;  /* 0x0000004000148947 */ /* 0x008fea0003800000 */
.L_x_127:
[----:B------:R-:W-:Y:S01]  /*2690*/  ULDC UR4, c[0x0][0x284] ;  /* 0x0000a10000047ab9 */ /* 0x000fe20000000800 */
[----:B------:R-:W-:Y:S01]  /*26a0*/  IMAD.SHL.U32 R28, R3, 0x40, RZ ;  /* 0x00000040031c7824 */ /* 0x000fe200078e00ff */
[----:B------:R-:W-:-:S04]  /*26b0*/  ISETP.GE.AND P0, PT, R24, UR4, PT ;  /* 0x0000000418007c0c */ /* 0x000fc8000bf06270 */
[----:B--2---:R-:W-:-:S13]  /*26c0*/  ISETP.GE.OR P0, PT, R28, R25, P0 ;  /* 0x000000191c00720c */ /* 0x004fda0000706670 */
[----:B------:R-:W-:Y:S05]  /*26d0*/  @P0 BRA `(.L_x_34) ;  /* 0x0000002400d00947 */ /* 0x000fea0003800000 */
[----:B------:R-:W2:Y:S01]  /*26e0*/  LDC.64 R16, c[0x0][0x5c8] ;  /* 0x00017200ff107b82 */ /* 0x000ea20000000a00 */
[----:B------:R-:W-:Y:S01]  /*26f0*/  IMAD.SHL.U32 R12, R14, 0x2, RZ ;  /* 0x000000020e0c7824 */ /* 0x000fe200078e00ff */
[----:B------:R-:W-:Y:S01]  /*2700*/  SHF.R.S32.HI R30, RZ, 0x1f, R4 ;  /* 0x0000001fff1e7819 */ /* 0x000fe20000011404 */
[----:B------:R-:W-:Y:S01]  /*2710*/  ULDC.64 UR4, c[0x0][0x5d0] ;  /* 0x0001740000047ab9 */ /* 0x000fe20000000a00 */
[----:B------:R-:W-:Y:S01]  /*2720*/  IMAD.WIDE R26, R2, 0x40, R8 ;  /* 0x00000040021a7825 */ /* 0x000fe200078e0208 */
[----:B------:R-:W-:Y:S01]  /*2730*/  SHF.R.S32.HI R29, RZ, 0x1f, R28 ;  /* 0x0000001fff1d7819 */ /* 0x000fe2000001141c */
[----:B------:R-:W-:Y:S01]  /*2740*/  BSSY B0, `(.L_x_34) ;  /* 0x000026d000007945 */ /* 0x000fe20003800000 */
[----:B------:R-:W-:Y:S01]  /*2750*/  SHF.R.S32.HI R13, RZ, 0x1f, R12 ;  /* 0x0000001fff0d7819 */ /* 0x000fe2000001140c */
[----:B------:R-:W-:Y:S02]  /*2760*/  IMAD R3, R30, UR4, RZ ;  /* 0x000000041e037c24 */ /* 0x000fe4000f8e02ff */
[----:B------:R-:W-:-:S02]  /*2770*/  IMAD R25, R14, -0x2, R25 ;  /* 0xfffffffe0e197824 */ /* 0x000fc400078e0219 */
[----:B---3--:R-:W-:-:S04]  /*2780*/  IMAD.WIDE.U32 R10, R4, UR4, R12 ;  /* 0x00000004040a7c25 */ /* 0x008fc8000f8e000c */
[----:B------:R-:W-:Y:S01]  /*2790*/  IMAD R3, R4, UR5, R3 ;  /* 0x0000000504037c24 */ /* 0x000fe2000f8e0203 */
[----:B------:R-:W-:Y:S01]  /*27a0*/  IADD3 R2, P0, R28, R10, RZ ;  /* 0x0000000a1c027210 */ /* 0x000fe20007f1e0ff */
[----:B------:R-:W-:Y:S01]  /*27b0*/  ULDC.64 UR4, c[0x0][0x5c0] ;  /* 0x0001700000047ab9 */ /* 0x000fe20000000a00 */
[----:B------:R-:W-:Y:S02]  /*27c0*/  IMAD.IADD R24, R19, 0x1, -R24 ;  /* 0x0000000113187824 */ /* 0x000fe400078e0a18 */
[----:B------:R-:W-:Y:S01]  /*27d0*/  IADD3.X R3, R29, R11, R3, P0, !PT ;  /* 0x0000000b1d037210 */ /* 0x000fe200007fe403 */
[----:B------:R-:W-:Y:S02]  /*27e0*/  IMAD.IADD R25, R25, 0x1, -R28 ;  /* 0x0000000119197824 */ /* 0x000fe400078e0a1c */
[-C--:B--2---:R-:W-:Y:S02]  /*27f0*/  IMAD R10, R27, R16.reuse, RZ ;  /* 0x000000101b0a7224 */ /* 0x084fe400078e02ff */
[----:B------:R-:W-:-:S04]  /*2800*/  IMAD.WIDE.U32 R2, R26, R16, R2 ;  /* 0x000000101a027225 */ /* 0x000fc800078e0002 */
[----:B------:R-:W-:Y:S01]  /*2810*/  IMAD R11, R26, R17, R10 ;  /* 0x000000111a0b7224 */ /* 0x000fe200078e020a */
[----:B------:R-:W-:Y:S02]  /*2820*/  LEA R10, P0, R16, R2, 0x3 ;  /* 0x00000002100a7211 */ /* 0x000fe400078018ff */
[----:B------:R-:W-:Y:S01]  /*2830*/  IADD3 R2, P1, R2, UR4, RZ ;  /* 0x0000000402027c10 */ /* 0x000fe2000ff3e0ff */
[----:B------:R-:W-:Y:S01]  /*2840*/  IMAD.IADD R3, R3, 0x1, R11 ;  /* 0x0000000103037824 */ /* 0x000fe200078e020b */
[----:B------:R-:W-:-:S04]  /*2850*/  IADD3 R10, P2, R10, UR4, RZ ;  /* 0x000000040a0a7c10 */ /* 0x000fc8000ff5e0ff */
[----:B------:R-:W-:Y:S02]  /*2860*/  LEA.HI.X R11, R16, R3, R17, 0x3, P0 ;  /* 0x00000003100b7211 */ /* 0x000fe400000f1c11 */
[----:B-1---5:R-:W-:Y:S02]  /*2870*/  FSETP.NEU.AND P0, PT, R7, RZ, PT ;  /* 0x000000ff0700720b */ /* 0x022fe40003f0d000 */
[----:B------:R-:W-:Y:S02]  /*2880*/  IADD3.X R3, R3, UR5, RZ, P1, !PT ;  /* 0x0000000503037c10 */ /* 0x000fe40008ffe4ff */
[----:B------:R-:W-:-:S09]  /*2890*/  IADD3.X R11, R11, UR5, RZ, P2, !PT ;  /* 0x000000050b0b7c10 */ /* 0x000fd200097fe4ff */
[----:B------:R-:W-:Y:S05]  /*28a0*/  @!P0 BRA `(.L_x_35) ;  /* 0x0000001c00188947 */ /* 0x000fea0003800000 */
[----:B------:R-:W-:Y:S01]  /*28b0*/  ULDC.64 UR4, c[0x0][0x5b8] ;  /* 0x00016e0000047ab9 */ /* 0x000fe20000000a00 */
[----:B------:R-:W-:Y:S01]  /*28c0*/  ULDC.64 UR8, c[0x0][0x5a8] ;  /* 0x00016a0000087ab9 */ /* 0x000fe20000000a00 */
[----:B------:R-:W-:Y:S01]  /*28d0*/  IMAD.WIDE.U32 R12, R4, UR4, R12 ;  /* 0x00000004040c7c25 */ /* 0x000fe2000f8e000c */
[----:B------:R-:W-:Y:S03]  /*28e0*/  BSSY B1, `(.L_x_36) ;  /* 0x0000010000017945 */ /* 0x000fe60003800000 */
[----:B------:R-:W-:Y:S01]  /*28f0*/  IMAD R17, R30, UR4, RZ ;  /* 0x000000041e117c24 */ /* 0x000fe2000f8e02ff */
[----:B------:R-:W-:-:S03]  /*2900*/  IADD3 R16, P0, R28, R12, RZ ;  /* 0x0000000c1c107210 */ /* 0x000fc60007f1e0ff */
[----:B------:R-:W-:Y:S01]  /*2910*/  IMAD R17, R4, UR5, R17 ;  /* 0x0000000504117c24 */ /* 0x000fe2000f8e0211 */
[----:B------:R-:W-:Y:S01]  /*2920*/  ULDC.64 UR4, c[0x0][0x5b0] ;  /* 0x00016c0000047ab9 */ /* 0x000fe20000000a00 */
[----:B------:R-:W-:-:S03]  /*2930*/  PRMT R4, RZ, 0x7610, R4 ;  /* 0x00007610ff047816 */ /* 0x000fc60000000004 */
[----:B------:R-:W-:Y:S01]  /*2940*/  IADD3.X R17, R29, R13, R17, P0, !PT ;  /* 0x0000000d1d117210 */ /* 0x000fe200007fe411 */
[----:B------:R-:W-:Y:S01]  /*2950*/  IMAD R29, R27, UR4, RZ ;  /* 0x000000041b1d7c24 */ /* 0x000fe2000f8e02ff */
[----:B------:R-:W-:Y:S01]  /*2960*/  ISETP.GE.AND P0, PT, R25, 0x1, PT ;  /* 0x000000011900780c */ /* 0x000fe20003f06270 */
[----:B------:R-:W-:-:S03]  /*2970*/  IMAD.WIDE.U32 R12, R26, UR4, R16 ;  /* 0x000000041a0c7c25 */ /* 0x000fc6000f8e0010 */
[----:B------:R-:W-:Y:S01]  /*2980*/  ISETP.LT.OR P2, PT, R24, 0x1, !P0 ;  /* 0x000000011800780c */ /* 0x000fe20004741670 */
[----:B------:R-:W-:Y:S01]  /*2990*/  IMAD R29, R26, UR5, R29 ;  /* 0x000000051a1d7c24 */ /* 0x000fe2000f8e021d */
[----:B------:R-:W-:-:S04]  /*29a0*/  IADD3 R12, P1, R12, UR8, RZ ;  /* 0x000000080c0c7c10 */ /* 0x000fc8000ff3e0ff */
[----:B------:R-:W-:-:S07]  /*29b0*/  IADD3.X R13, R13, UR9, R29, P1, !PT ;  /* 0x000000090d0d7c10 */ /* 0x000fce0008ffe41d */
[----:B------:R-:W-:Y:S05]  /*29c0*/  @P2 BRA `(.L_x_37) ;  /* 0x0000000000042947 */ /* 0x000fea0003800000 */
[----:B------:R1:W5:Y:S02]  /*29d0*/  LDG.E.U8 R4, desc[UR22][R12.64] ;  /* 0x000000160c047981 */ /* 0x000364000c1e1100 */
.L_x_37:
[----:B------:R-:W-:Y:S05]  /*29e0*/  BSYNC B1 ;  /* 0x0000000000017941 */ /* 0x000fea0003800000 */
.L_x_36:
[----:B-----5:R-:W-:Y:S01]  /*29f0*/  LOP3.LUT R4, R4, 0xff, RZ, 0xc0, !PT ;  /* 0x000000ff04047812 */ /* 0x020fe200078ec0ff */
[----:B------:R-:W-:Y:S01]  /*2a00*/  BSSY B1, `(.L_x_38) ;  /* 0x000000c000017945 */ /* 0x000fe20003800000 */
[----:B------:R-:W-:Y:S02]  /*2a10*/  ISETP.GE.AND P1, PT, R25, 0x2, PT ;  /* 0x000000021900780c */ /* 0x000fe40003f26270 */
[----:B------:R-:W-:Y:S02]  /*2a20*/  F2FP.F16.E4M3.UNPACK_B R4, R4 ;  /* 0x00000004ff04723e */ /* 0x000fe400020006ff */
[----:B------:R-:W-:-:S03]  /*2a30*/  ISETP.LT.OR P3, PT, R24, 0x1, !P1 ;  /* 0x000000011800780c */ /* 0x000fc60004f61670 */
[----:B------:R-:W-:-:S05]  /*2a40*/  HADD2.F32 R4, -RZ, R4.H0_H0 ;  /* 0x20000004ff047230 */ /* 0x000fca0000004100 */
[----:B------:R-:W-:-:S04]  /*2a50*/  FMUL R4, R4, R7 ;  /* 0x0000000704047220 */ /* 0x000fc80000400000 */
[----:B------:R-:W-:-:S05]  /*2a60*/  FFMA R4, R83, R6, R4 ;  /* 0x0000000653047223 */ /* 0x000fca0000000004 */
[----:B------:R-:W-:Y:S02]  /*2a70*/  F2FP.SATFINITE.E4M3.F32.PACK_AB_MERGE_C R29, RZ, R4, RZ ;  /* 0x00000004ff1d723e */ /* 0x000fe400048070ff */
[----:B------:R-:W-:-:S03]  /*2a80*/  PRMT R4, RZ, 0x7610, R4 ;  /* 0x00007610ff047816 */ /* 0x000fc60000000004 */
[----:B------:R2:W-:Y:S01]  /*2a90*/  @!P2 STG.E.U8 desc[UR22][R2.64], R29 ;  /* 0x0000001d0200a986 */ /* 0x0005e2000c101116 */
[----:B------:R-:W-:Y:S05]  /*2aa0*/  @P3 BRA `(.L_x_39) ;  /* 0x0000000000043947 */ /* 0x000fea0003800000 */
[----:B------:R3:W5:Y:S02]  /*2ab0*/  LDG.E.U8 R4, desc[UR22][R12.64+0x1] ;  /* 0x000001160c047981 */ /* 0x000764000c1e1100 */
.L_x_39:
[----:B------:R-:W-:Y:S05]  /*2ac0*/  BSYNC B1 ;  /* 0x0000000000017941 */ /* 0x000fea0003800000 */
.L_x_38:
[----:B-----5:R-:W-:Y:S01]  /*2ad0*/  LOP3.LUT R4, R4, 0xff, RZ, 0xc0, !PT ;  /* 0x000000ff04047812 */ /* 0x020fe200078ec0ff */
[----:B------:R-:W-:Y:S01]  /*2ae0*/  BSSY B1, `(.L_x_40) ;  /* 0x0000012000017945 */ /* 0x000fe20003800000 */
[----:B--2---:R-:W-:Y:S02]  /*2af0*/  IADD3 R29, P2, R26, 0x8, RZ ;  /* 0x000000081a1d7810 */ /* 0x004fe40007f5e0ff */
[----:B------:R-:W-:Y:S02]  /*2b00*/  F2FP.F16.E4M3.UNPACK_B R4, R4 ;  /* 0x00000004ff04723e */ /* 0x000fe400020006ff */
[----:B------:R-:W-:Y:S01]  /*2b10*/  ISETP.LT.OR P0, PT, R24, 0x9, !P0 ;  /* 0x000000091800780c */ /* 0x000fe20004701670 */
[----:B------:R-:W-:Y:S02]  /*2b20*/  IMAD.X R26, RZ, RZ, R27, P2 ;  /* 0x000000ffff1a7224 */ /* 0x000fe400010e061b */
[----:B------:R-:W-:Y:S02]  /*2b30*/  HADD2.F32 R4, -RZ, R4.H0_H0 ;  /* 0x20000004ff047230 */ /* 0x000fe40000004100 */
[----:B------:R-:W-:-:S02]  /*2b40*/  IMAD R26, R26, UR4, RZ ;  /* 0x000000041a1a7c24 */ /* 0x000fc4000f8e02ff */
[----:B------:R-:W-:-:S04]  /*2b50*/  IMAD.WIDE.U32 R16, R29, UR4, R16 ;  /* 0x000000041d107c25 */ /* 0x000fc8000f8e0010 */
[----:B------:R-:W-:Y:S01]  /*2b60*/  FMUL R27, R4, R7 ;  /* 0x00000007041b7220 */ /* 0x000fe20000400000 */
[----:B------:R-:W-:Y:S01]  /*2b70*/  PRMT R4, RZ, 0x7610, R4 ;  /* 0x00007610ff047816 */ /* 0x000fe20000000004 */
[----:B------:R-:W-:Y:S02]  /*2b80*/  IMAD R29, R29, UR5, R26 ;  /* 0x000000051d1d7c24 */ /* 0x000fe4000f8e021a */
[----:B------:R-:W-:Y:S01]  /*2b90*/  FFMA R27, R82, R6, R27 ;  /* 0x00000006521b7223 */ /* 0x000fe2000000001b */
[----:B------:R-:W-:-:S04]  /*2ba0*/  IADD3 R16, P2, R16, UR8, RZ ;  /* 0x0000000810107c10 */ /* 0x000fc8000ff5e0ff */
[----:B------:R-:W-:Y:S02]  /*2bb0*/  F2FP.SATFINITE.E4M3.F32.PACK_AB_MERGE_C R27, RZ, R27, RZ ;  /* 0x0000001bff1b723e */ /* 0x000fe400048070ff */
[----:B------:R-:W-:-:S03]  /*2bc0*/  IADD3.X R17, R17, UR9, R29, P2, !PT ;  /* 0x0000000911117c10 */ /* 0x000fc600097fe41d */
[----:B------:R2:W-:Y:S01]  /*2bd0*/  @!P3 STG.E.U8 desc[UR22][R2.64+0x1], R27 ;  /* 0x0000011b0200b986 */ /* 0x0005e2000c101116 */
[----:B------:R-:W-:Y:S05]  /*2be0*/  @P0 BRA `(.L_x_41) ;  /* 0x0000000000040947 */ /* 0x000fea0003800000 */
[----:B------:R4:W5:Y:S02]  /*2bf0*/  LDG.E.U8 R4, desc[UR22][R16.64] ;  /* 0x0000001610047981 */ /* 0x000964000c1e1100 */
.L_x_41:
[----:B------:R-:W-:Y:S05]  /*2c00*/  BSYNC B1 ;  /* 0x0000000000017941 */ /* 0x000fea0003800000 */
.L_x_40:
[----:B-----5:R-:W-:Y:S01]  /*2c10*/  LOP3.LUT R4, R4, 0xff, RZ, 0xc0, !PT ;  /* 0x000000ff04047812 */ /* 0x020fe200078ec0ff */
[----:B------:R-:W-:Y:S01]  /*2c20*/  BSSY B1, `(.L_x_42) ;  /* 0x000000b000017945 */ /* 0x000fe20003800000 */
[----:B------:R-:W-:Y:S02]  /*2c30*/  ISETP.LT.OR P1, PT, R24, 0x9, !P1 ;  /* 0x000000091800780c */ /* 0x000fe40004f21670 */
[----:B------:R-:W-:-:S05]  /*2c40*/  F2FP.F16.E4M3.UNPACK_B R4, R4 ;  /* 0x00000004ff04723e */ /* 0x000fca00020006ff */
[----:B------:R-:W-:-:S05]  /*2c50*/  HADD2.F32 R4, -RZ, R4.H0_H0 ;  /* 0x20000004ff047230 */ /* 0x000fca0000004100 */
[----:B------:R-:W-:-:S04]  /*2c60*/  FMUL R4, R4, R7 ;  /* 0x0000000704047220 */ /* 0x000fc80000400000 */
[----:B------:R-:W-:-:S05]  /*2c70*/  FFMA R4, R81, R6, R4 ;  /* 0x0000000651047223 */ /* 0x000fca0000000004 */
[----:B--2---:R-:W-:Y:S02]  /*2c80*/  F2FP.SATFINITE.E4M3.F32.PACK_AB_MERGE_C R27, RZ, R4, RZ ;  /* 0x00000004ff1b723e */ /* 0x004fe400048070ff */
[----:B------:R-:W-:-:S03]  /*2c90*/  PRMT R4, RZ, 0x7610, R4 ;  /* 0x00007610ff047816 */ /* 0x000fc60000000004 */
[----:B------:R2:W-:Y:S01]  /*2ca0*/  @!P0 STG.E.U8 desc[UR22][R10.64], R27 ;  /* 0x0000001b0a008986 */ /* 0x0005e2000c101116 */
[----:B------:R-:W-:Y:S05]  /*2cb0*/  @P1 BRA `(.L_x_43) ;  /* 0x0000000000041947 */ /* 0x000fea0003800000 */
[----:B------:R0:W5:Y:S02]  /*2cc0*/  LDG.E.U8 R4, desc[UR22][R16.64+0x1] ;  /* 0x0000011610047981 */ /* 0x000164000c1e1100 */
.L_x_43:
[----:B------:R-:W-:Y:S05]  /*2cd0*/  BSYNC B1 ;  /* 0x0000000000017941 */ /* 0x000fea0003800000 */
.L_x_42:
[----:B-----5:R-:W-:Y:S01]  /*2ce0*/  LOP3.LUT R4, R4, 0xff, RZ, 0xc0, !PT ;  /* 0x000000ff04047812 */ /* 0x020fe200078ec0ff */
[----:B------:R-:W-:Y:S01]  /*2cf0*/  BSSY B1, `(.L_x_44) ;  /* 0x000000c000017945 */ /* 0x000fe20003800000 */
[----:B------:R-:W-:Y:S02]  /*2d00*/  ISETP.GE.AND P0, PT, R25, 0x9, PT ;  /* 0x000000091900780c */ /* 0x000fe40003f06270 */
[----:B------:R-:W-:Y:S02]  /*2d10*/  F2FP.F16.E4M3.UNPACK_B R4, R4 ;  /* 0x00000004ff04723e */ /* 0x000fe400020006ff */
[----:B------:R-:W-:-:S03]  /*2d20*/  ISETP.LT.OR P2, PT, R24, 0x1, !P0 ;  /* 0x000000011800780c */ /* 0x000fc60004741670 */
[----:B------:R-:W-:-:S05]  /*2d30*/  HADD2.F32 R4, -RZ, R4.H0_H0 ;  /* 0x20000004ff047230 */ /* 0x000fca0000004100 */
[----:B--2---:R-:W-:Y:S01]  /*2d40*/  FMUL R27, R4, R7 ;  /* 0x00000007041b7220 */ /* 0x004fe20000400000 */
[----:B------:R-:W-:-:S03]  /*2d50*/  PRMT R4, RZ, 0x7610, R4 ;  /* 0x00007610ff047816 */ /* 0x000fc60000000004 */
[----:B------:R-:W-:-:S05]  /*2d60*/  FFMA R27, R80, R6, R27 ;  /* 0x00000006501b7223 */ /* 0x000fca000000001b */
[----:B------:R-:W-:-:S05]  /*2d70*/  F2FP.SATFINITE.E4M3.F32.PACK_AB_MERGE_C R27, RZ, R27, RZ ;  /* 0x0000001bff1b723e */ /* 0x000fca00048070ff */
[----:B------:R2:W-:Y:S01]  /*2d80*/  @!P1 STG.E.U8 desc[UR22][R10.64+0x1], R27 ;  /* 0x0000011b0a009986 */ /* 0x0005e2000c101116 */
[----:B------:R-:W-:Y:S05]  /*2d90*/  @P2 BRA `(.L_x_45) ;  /* 0x0000000000042947 */ /* 0x000fea0003800000 */
[----:B------:R0:W5:Y:S02]  /*2da0*/  LDG.E.U8 R4, desc[UR22][R12.64+0x8] ;  /* 0x000008160c047981 */ /* 0x000164000c1e1100 */
.L_x_45:
[----:B------:R-:W-:Y:S05]  /*2db0*/  BSYNC B1 ;  /* 0x0000000000017941 */ /* 0x000fea0003800000 */
.L_x_44:
        /* <DEDUP_REMOVED lines=13> */
.L_x_47:
[----:B------:R-:W-:Y:S05]  /*2e90*/  BSYNC B1 ;  /* 0x0000000000017941 */ /* 0x000fea0003800000 */
.L_x_46:
[----:B-----5:R-:W-:Y:S01]  /*2ea0*/  LOP3.LUT R4, R4, 0xff, RZ, 0xc0, !PT ;  /* 0x000000ff04047812 */ /* 0x020fe200078ec0ff */
[----:B------:R-:W-:Y:S01]  /*2eb0*/  BSSY B1, `(.L_x_48) ;  /* 0x000000b000017945 */ /* 0x000fe20003800000 */
[----:B------:R-:W-:Y:S02]  /*2ec0*/  ISETP.LT.OR P0, PT, R24, 0x9, !P0 ;  /* 0x000000091800780c */ /* 0x000fe40004701670 */
[----:B------:R-:W-:-:S05]  /*2ed0*/  F2FP.F16.E4M3.UNPACK_B R4, R4 ;  /* 0x00000004ff04723e */ /* 0x000fca00020006ff */
        /* <DEDUP_REMOVED lines=8> */
.L_x_49:
[----:B------:R-:W-:Y:S05]  /*2f60*/  BSYNC B1 ;  /* 0x0000000000017941 */ /* 0x000fea0003800000 */
.L_x_48:
        /* <DEDUP_REMOVED lines=12> */
.L_x_51:
[----:B------:R-:W-:Y:S05]  /*3030*/  BSYNC B1 ;  /* 0x0000000000017941 */ /* 0x000fea0003800000 */
.L_x_50:
        /* <DEDUP_REMOVED lines=13> */
.L_x_53:
[----:B------:R-:W-:Y:S05]  /*3110*/  BSYNC B1 ;  /* 0x0000000000017941 */ /* 0x000fea0003800000 */
.L_x_52:
        /* <DEDUP_REMOVED lines=13> */
.L_x_55:
[----:B------:R-:W-:Y:S05]  /*31f0*/  BSYNC B1 ;  /* 0x0000000000017941 */ /* 0x000fea0003800000 */
.L_x_54:
        /* <DEDUP_REMOVED lines=12> */
.L_x_57:
[----:B------:R-:W-:Y:S05]  /*32c0*/  BSYNC B1 ;  /* 0x0000000000017941 */ /* 0x000fea0003800000 */
.L_x_56:
        /* <DEDUP_REMOVED lines=12> */
.L_x_59:
[----:B------:R-:W-:Y:S05]  /*3390*/  BSYNC B1 ;  /* 0x0000000000017941 */ /* 0x000fea0003800000 */
.L_x_58:
        /* <DEDUP_REMOVED lines=13> */
.L_x_61:
[----:B------:R-:W-:Y:S05]  /*3470*/  BSYNC B1 ;  /* 0x0000000000017941 */ /* 0x000fea0003800000 */
.L_x_60:
        /* <DEDUP_REMOVED lines=13> */
.L_x_63:
[----:B------:R-:W-:Y:S05]  /*3550*/  BSYNC B1 ;  /* 0x0000000000017941 */ /* 0x000fea0003800000 */
.L_x_62:
        /* <DEDUP_REMOVED lines=12> */
.L_x_65:
[----:B------:R-:W-:Y:S05]  /*3620*/  BSYNC B1 ;  /* 0x0000000000017941 */ /* 0x000fea0003800000 */
.L_x_64:
        /* <DEDUP_REMOVED lines=12> */
.L_x_67:
[----:B------:R-:W-:Y:S05]  /*36f0*/  BSYNC B1 ;  /* 0x0000000000017941 */ /* 0x000fea0003800000 */
.L_x_66:
        /* <DEDUP_REMOVED lines=13> */
.L_x_69:
[----:B------:R-:W-:Y:S05]  /*37d0*/  BSYNC B1 ;  /* 0x0000000000017941 */ /* 0x000fea0003800000 */
.L_x_68:
        /* <DEDUP_REMOVED lines=13> */
.L_x_71:
[----:B------:R-:W-:Y:S05]  /*38b0*/  BSYNC B1 ;  /* 0x0000000000017941 */ /* 0x000fea0003800000 */
.L_x_70:
        /* <DEDUP_REMOVED lines=12> */
.L_x_73:
[----:B------:R-:W-:Y:S05]  /*3980*/  BSYNC B1 ;  /* 0x0000000000017941 */ /* 0x000fea0003800000 */
.L_x_72:
        /* <DEDUP_REMOVED lines=12> */
.L_x_75:
[----:B------:R-:W-:Y:S05]  /*3a50*/  BSYNC B1 ;  /* 0x0000000000017941 */ /* 0x000fea0003800000 */
.L_x_74:
        /* <DEDUP_REMOVED lines=13> */
.L_x_77:
[----:B------:R-:W-:Y:S05]  /*3b30*/  BSYNC B1 ;  /* 0x0000000000017941 */ /* 0x000fea0003800000 */
.L_x_76:
        /* <DEDUP_REMOVED lines=13> */
.L_x_79:
[----:B------:R-:W-:Y:S05]  /*3c10*/  BSYNC B1 ;  /* 0x0000000000017941 */ /* 0x000fea0003800000 */
.L_x_78:
        /* <DEDUP_REMOVED lines=12> */
.L_x_81:
[----:B------:R-:W-:Y:S05]  /*3ce0*/  BSYNC B1 ;  /* 0x0000000000017941 */ /* 0x000fea0003800000 */
.L_x_80:
        /* <DEDUP_REMOVED lines=12> */
.L_x_83:
[----:B------:R-:W-:Y:S05]  /*3db0*/  BSYNC B1 ;  /* 0x0000000000017941 */ /* 0x000fea0003800000 */
.L_x_82:
        /* <DEDUP_REMOVED lines=13> */
.L_x_85:
[----:B------:R-:W-:Y:S05]  /*3e90*/  BSYNC B1 ;  /* 0x0000000000017941 */ /* 0x000fea0003800000 */
.L_x_84:
        /* <DEDUP_REMOVED lines=13> */
.L_x_87:
[----:B------:R-:W-:Y:S05]  /*3f70*/  BSYNC B1 ;  /* 0x0000000000017941 */ /* 0x000fea0003800000 */
.L_x_86:
        /* <DEDUP_REMOVED lines=12> */
.L_x_89:
[----:B------:R-:W-:Y:S05]  /*4040*/  BSYNC B1 ;  /* 0x0000000000017941 */ /* 0x000fea0003800000 */
.L_x_88:
        /* <DEDUP_REMOVED lines=12> */
.L_x_91:
[----:B------:R-:W-:Y:S05]  /*4110*/  BSYNC B1 ;  /* 0x0000000000017941 */ /* 0x000fea0003800000 */
.L_x_90:
        /* <DEDUP_REMOVED lines=13> */
.L_x_93:
[----:B------:R-:W-:Y:S05]  /*41f0*/  BSYNC B1 ;  /* 0x0000000000017941 */ /* 0x000fea0003800000 */
.L_x_92:
        /* <DEDUP_REMOVED lines=13> */
.L_x_95:
[----:B------:R-:W-:Y:S05]  /*42d0*/  BSYNC B1 ;  /* 0x0000000000017941 */ /* 0x000fea0003800000 */
.L_x_94:
[----:B-----5:R-:W-:Y:S01]  /*42e0*/  LOP3.LUT R4, R4, 0xff, RZ, 0xc0, !PT ;  /* 0x000000ff04047812 */ /* 0x020fe200078ec0ff */
[----:B------:R-:W-:Y:S01]  /*42f0*/  BSSY B1, `(.L_x_96) ;  /* 0x000000b000017945 */ /* 0x000fe20003800000 */
[----:B------:R-:W-:Y:S02]  /*4300*/  ISETP.LT.OR P0, PT, R24, 0x9, !P0 ;  /* 0x000000091800780c */ /* 0x000fe40004701670 */
[----:B------:R-:W-:-:S05]  /*4310*/  F2FP.F16.E4M3.UNPACK_B R4, R4 ;  /* 0x00000004ff04723e */ /* 0x000fca00020006ff */
[----:B------:R-:W-:-:S05]  /*4320*/  HADD2.F32 R4, -RZ, R4.H0_H0 ;  /* 0x20000004ff047230 */ /* 0x000fca0000004100 */
[----:B01-3--:R-:W-:Y:S01]  /*4330*/  FMUL R13, R4, R7 ;  /* 0x00000007040d7220 */ /* 0x00bfe20000400000 */
[----:B------:R-:W-:-:S03]  /*4340*/  PRMT R4, RZ, 0x7610, R4 ;  /* 0x00007610ff047816 */ /* 0x000fc60000000004 */
[----:B------:R-:W-:-:S05]  /*4350*/  FFMA R13, R22, R6, R13 ;  /* 0x00000006160d7223 */ /* 0x000fca000000000d */
[----:B------:R-:W-:-:S05]  /*4360*/  F2FP.SATFINITE.E4M3.F32.PACK_AB_MERGE_C R13, RZ, R13, RZ ;  /* 0x0000000dff0d723e */ /* 0x000fca00048070ff */
[----:B------:R0:W-:Y:S01]  /*4370*/  @!P3 STG.E.U8 desc[UR22][R2.64+0x39], R13 ;  /* 0x0000390d0200b986 */ /* 0x0001e2000c101116 */
[----:B------:R-:W-:Y:S05]  /*4380*/  @P0 BRA `(.L_x_97) ;  /* 0x0000000000040947 */ /* 0x000fea0003800000 */
[----:B------:R1:W5:Y:S02]  /*4390*/  LDG.E.U8 R4, desc[UR22][R16.64+0x38] ;  /* 0x0000381610047981 */ /* 0x000364000c1e1100 */
.L_x_97:
[----:B------:R-:W-:Y:S05]  /*43a0*/  BSYNC B1 ;  /* 0x0000000000017941 */ /* 0x000fea0003800000 */
.L_x_96:
[----:B-----5:R-:W-:Y:S01]  /*43b0*/  LOP3.LUT R4, R4, 0xff, RZ, 0xc0, !PT ;  /* 0x000000ff04047812 */ /* 0x020fe200078ec0ff */
[----:B------:R-:W-:Y:S01]  /*43c0*/  BSSY B1, `(.L_x_98) ;  /* 0x000000b000017945 */ /* 0x000fe20003800000 */
[----:B------:R-:W-:Y:S02]  /*43d0*/  ISETP.LT.OR P1, PT, R24, 0x9, !P1 ;  /* 0x000000091800780c */ /* 0x000fe40004f21670 */
[----:B------:R-:W-:Y:S02]  /*43e0*/  F2FP.F16.E4M3.UNPACK_B R4, R4 ;  /* 0x00000004ff04723e */ /* 0x000fe400020006ff */
[----:B0-----:R-:W-:-:S03]  /*43f0*/  PRMT R2, RZ, 0x7610, R2 ;  /* 0x00007610ff027816 */ /* 0x001fc60000000002 */
[----:B------:R-:W-:-:S05]  /*4400*/  HADD2.F32 R4, -RZ, R4.H0_H0 ;  /* 0x20000004ff047230 */ /* 0x000fca0000004100 */
[----:B------:R-:W-:-:S04]  /*4410*/  FMUL R4, R4, R7 ;  /* 0x0000000704047220 */ /* 0x000fc80000400000 */
[----:B------:R-:W-:-:S05]  /*4420*/  FFMA R4, R21, R6, R4 ;  /* 0x0000000615047223 */ /* 0x000fca0000000004 */
[----:B------:R-:W-:-:S05]  /*4430*/  F2FP.SATFINITE.E4M3.F32.PACK_AB_MERGE_C R3, RZ, R4, RZ ;  /* 0x00000004ff03723e */ /* 0x000fca00048070ff */
[----:B------:R0:W-:Y:S01]  /*4440*/  @!P0 STG.E.U8 desc[UR22][R10.64+0x38], R3 ;  /* 0x000038030a008986 */ /* 0x0001e2000c101116 */
[----:B------:R-:W-:Y:S05]  /*4450*/  @P1 BRA `(.L_x_99) ;  /* 0x0000000000041947 */ /* 0x000fea0003800000 */
[----:B------:R3:W5:Y:S02]  /*4460*/  LDG.E.U8 R2, desc[UR22][R16.64+0x39] ;  /* 0x0000391610027981 */ /* 0x000764000c1e1100 */
.L_x_99:
[----:B------:R-:W-:Y:S05]  /*4470*/  BSYNC B1 ;  /* 0x0000000000017941 */ /* 0x000fea0003800000 */
.L_x_98:
[----:B------:R-:W-:Y:S05]  /*4480*/  @P1 BRA `(.L_x_100) ;  /* 0x0000000800601947 */ /* 0x000fea0003800000 */
[----:B-----5:R-:W-:-:S04]  /*4490*/  LOP3.LUT R2, R2, 0xff, RZ, 0xc0, !PT ;  /* 0x000000ff02027812 */ /* 0x020fc800078ec0ff */
[----:B------:R-:W-:-:S05]  /*44a0*/  F2FP.F16.E4M3.UNPACK_B R2, R2 ;  /* 0x00000002ff02723e */ /* 0x000fca00020006ff */
[----:B------:R-:W-:-:S05]  /*44b0*/  HADD2.F32 R2, -RZ, R2.H0_H0 ;  /* 0x20000002ff027230 */ /* 0x000fca0000004100 */
[----:B0-----:R-:W-:-:S04]  /*44c0*/  FMUL R3, R2, R7 ;  /* 0x0000000702037220 */ /* 0x001fc80000400000 */
[----:B------:R-:W-:-:S05]  /*44d0*/  FFMA R3, R20, R6, R3 ;  /* 0x0000000614037223 */ /* 0x000fca0000000003 */
[----:B------:R-:W-:-:S05]  /*44e0*/  F2FP.SATFINITE.E4M3.F32.PACK_AB_MERGE_C R3, RZ, R3, RZ ;  /* 0x00000003ff03723e */ /* 0x000fca00048070ff */
[----:B------:R0:W-:Y:S01]  /*44f0*/  STG.E.U8 desc[UR22][R10.64+0x39], R3 ;  /* 0x000039030a007986 */ /* 0x0001e2000c101116 */
[----:B------:R-:W-:Y:S05]  /*4500*/  BRA `(.L_x_100) ;  /* 0x0000000800407947 */ /* 0x000fea0003800000 */
.L_x_35:
[----:B------:R-:W-:Y:S01]  /*4510*/  ISETP.GE.AND P0, PT, R25, 0x1, PT ;  /* 0x000000011900780c */ /* 0x000fe20003f06270 */
[-C--:B------:R-:W-:Y:S01]  /*4520*/  FMUL R83, R83, R6.reuse ;  /* 0x0000000653537220 */ /* 0x080fe20000400000 */
[----:B------:R-:W-:Y:S01]  /*4530*/  ISETP.GE.AND P1, PT, R25, 0x2, PT ;  /* 0x000000021900780c */ /* 0x000fe20003f26270 */
[-C--:B------:R-:W-:Y:S01]  /*4540*/  FMUL R82, R82, R6.reuse ;  /* 0x0000000652527220 */ /* 0x080fe20000400000 */
[C---:B------:R-:W-:Y:S01]  /*4550*/  ISETP.LT.OR P2, PT, R24.reuse, 0x1, !P0 ;  /* 0x000000011800780c */ /* 0x040fe20004741670 */
[-C--:B------:R-:W-:Y:S01]  /*4560*/  FMUL R81, R81, R6.reuse ;  /* 0x0000000651517220 */ /* 0x080fe20000400000 */
[----:B------:R-:W-:Y:S01]  /*4570*/  ISETP.LT.OR P3, PT, R24, 0x1, !P1 ;  /* 0x000000011800780c */ /* 0x000fe20004f61670 */
[-C--:B------:R-:W-:Y:S01]  /*4580*/  FMUL R80, R80, R6.reuse ;  /* 0x0000000650507220 */ /* 0x080fe20000400000 */
[----:B------:R-:W-:Y:S01]  /*4590*/  ISETP.LT.OR P0, PT, R24, 0x9, !P0 ;  /* 0x000000091800780c */ /* 0x000fe20004701670 */
[-C--:B------:R-:W-:Y:S01]  /*45a0*/  FMUL R79, R79, R6.reuse ;  /* 0x000000064f4f7220 */ /* 0x080fe20000400000 */
[----:B------:R-:W-:Y:S01]  /*45b0*/  F2FP.SATFINITE.E4M3.F32.PACK_AB_MERGE_C R83, RZ, R83, RZ ;  /* 0x00000053ff53723e */ /* 0x000fe200048070ff */
[----:B------:R-:W-:Y:S01]  /*45c0*/  FMUL R78, R78, R6 ;  /* 0x000000064e4e7220 */ /* 0x000fe20000400000 */
[----:B------:R-:W-:Y:S01]  /*45d0*/  F2FP.SATFINITE.E4M3.F32.PACK_AB_MERGE_C R13, RZ, R82, RZ ;  /* 0x00000052ff0d723e */ /* 0x000fe200048070ff */
[-C--:B------:R-:W-:Y:S01]  /*45e0*/  FMUL R76, R76, R6.reuse ;  /* 0x000000064c4c7220 */ /* 0x080fe20000400000 */
[----:B------:R-:W-:Y:S01]  /*45f0*/  F2FP.SATFINITE.E4M3.F32.PACK_AB_MERGE_C R81, RZ, R81, RZ ;  /* 0x00000051ff51723e */ /* 0x000fe200048070ff */
[-C--:B------:R-:W-:Y:S01]  /*4600*/  FMUL R77, R77, R6.reuse ;  /* 0x000000064d4d7220 */ /* 0x080fe20000400000 */
[----:B------:R-:W-:Y:S01]  /*4610*/  F2FP.SATFINITE.E4M3.F32.PACK_AB_MERGE_C R79, RZ, R79, RZ ;  /* 0x0000004fff4f723e */ /* 0x000fe200048070ff */
[----:B------:R-:W-:Y:S01]  /*4620*/  @!P2 STG.E.U8 desc[UR22][R2.64], R83 ;  /* 0x000000530200a986 */ /* 0x000fe2000c101116 */
[C---:B------:R-:W-:Y:S01]  /*4630*/  ISETP.GE.AND P2, PT, R25.reuse, 0x9, PT ;  /* 0x000000091900780c */ /* 0x040fe20003f46270 */
[----:B------:R-:W-:Y:S01]  /*4640*/  FMUL R74, R74, R6 ;  /* 0x000000064a4a7220 */ /* 0x000fe20000400000 */
[----:B------:R-:W-:Y:S01]  /*4650*/  F2FP.SATFINITE.E4M3.F32.PACK_AB_MERGE_C R17, RZ, R78, RZ ;  /* 0x0000004eff11723e */ /* 0x000fe200048070ff */
[----:B------:R1:W-:Y:S01]  /*4660*/  @!P3 STG.E.U8 desc[UR22][R2.64+0x1], R13 ;  /* 0x0000010d0200b986 */ /* 0x0003e2000c101116 */
[----:B------:R-:W-:Y:S01]  /*4670*/  ISETP.GE.AND P3, PT, R25, 0xa, PT ;  /* 0x0000000a1900780c */ /* 0x000fe20003f66270 */
[-C--:B------:R-:W-:Y:S01]  /*4680*/  FMUL R75, R75, R6.reuse ;  /* 0x000000064b4b7220 */ /* 0x080fe20000400000 */
[C---:B------:R-:W-:Y:S01]  /*4690*/  ISETP.LT.OR P4, PT, R24.reuse, 0x1, !P2 ;  /* 0x000000011800780c */ /* 0x040fe20005781670 */
[----:B------:R-:W-:Y:S01]  /*46a0*/  @!P0 STG.E.U8 desc[UR22][R10.64], R81 ;  /* 0x000000510a008986 */ /* 0x000fe2000c101116 */
[C---:B------:R-:W-:Y:S01]  /*46b0*/  ISETP.LT.OR P0, PT, R24.reuse, 0x9, !P1 ;  /* 0x000000091800780c */ /* 0x040fe20004f01670 */
[-C--:B------:R-:W-:Y:S01]  /*46c0*/  FMUL R73, R73, R6.reuse ;  /* 0x0000000649497220 */ /* 0x080fe20000400000 */
[----:B------:R-:W-:Y:S01]  /*46d0*/  ISETP.LT.OR P5, PT, R24, 0x1, !P3 ;  /* 0x000000011800780c */ /* 0x000fe20005fa1670 */
[-C--:B------:R-:W-:Y:S01]  /*46e0*/  FMUL R72, R72, R6.reuse ;  /* 0x0000000648487220 */ /* 0x080fe20000400000 */
[C---:B------:R-:W-:Y:S01]  /*46f0*/  ISETP.LT.OR P1, PT, R24.reuse, 0x9, !P2 ;  /* 0x000000091800780c */ /* 0x040fe20005721670 */
[-C--:B------:R-:W-:Y:S01]  /*4700*/  FMUL R71, R71, R6.reuse ;  /* 0x0000000647477220 */ /* 0x080fe20000400000 */
[----:B------:R-:W-:Y:S01]  /*4710*/  ISETP.LT.OR P2, PT, R24, 0x9, !P3 ;  /* 0x000000091800780c */ /* 0x000fe20005f41670 */
[----:B------:R-:W-:Y:S01]  /*4720*/  FMUL R70, R70, R6 ;  /* 0x0000000646467220 */ /* 0x000fe20000400000 */
[----:B-1----:R-:W-:Y:S01]  /*4730*/  F2FP.SATFINITE.E4M3.F32.PACK_AB_MERGE_C R13, RZ, R80, RZ ;  /* 0x00000050ff0d723e */ /* 0x002fe200048070ff */
[----:B------:R-:W-:Y:S01]  /*4740*/  FMUL R69, R69, R6 ;  /* 0x0000000645457220 */ /* 0x000fe20000400000 */
[----:B------:R-:W-:Y:S01]  /*4750*/  F2FP.SATFINITE.E4M3.F32.PACK_AB_MERGE_C R27, RZ, R76, RZ ;  /* 0x0000004cff1b723e */ /* 0x000fe200048070ff */
[-C--:B------:R-:W-:Y:S01]  /*4760*/  FMUL R68, R68, R6.reuse ;  /* 0x0000000644447220 */ /* 0x080fe20000400000 */
[----:B------:R-:W-:Y:S01]  /*4770*/  F2FP.SATFINITE.E4M3.F32.PACK_AB_MERGE_C R77, RZ, R77, RZ ;  /* 0x0000004dff4d723e */ /* 0x000fe200048070ff */
[----:B------:R1:W-:Y:S01]  /*4780*/  @!P0 STG.E.U8 desc[UR22][R10.64+0x1], R13 ;  /* 0x0000010d0a008986 */ /* 0x0003e2000c101116 */
[----:B------:R-:W-:Y:S01]  /*4790*/  ISETP.GE.AND P0, PT, R25, 0x19, PT ;  /* 0x000000191900780c */ /* 0x000fe20003f06270 */
[-C--:B------:R-:W-:Y:S01]  /*47a0*/  FMUL R67, R67, R6.reuse ;  /* 0x0000000643437220 */ /* 0x080fe20000400000 */
[----:B------:R-:W-:Y:S01]  /*47b0*/  F2FP.SATFINITE.E4M3.F32.PACK_AB_MERGE_C R75, RZ, R75, RZ ;  /* 0x0000004bff4b723e */ /* 0x000fe200048070ff */
[----:B------:R-:W-:Y:S01]  /*47c0*/  @!P4 STG.E.U8 desc[UR22][R2.64+0x8], R79 ;  /* 0x0000084f0200c986 */ /* 0x000fe2000c101116 */
[----:B------:R-:W-:Y:S01]  /*47d0*/  F2FP.SATFINITE.E4M3.F32.PACK_AB_MERGE_C R73, RZ, R73, RZ ;  /* 0x00000049ff49723e */ /* 0x000fe200048070ff */
[-C--:B------:R-:W-:Y:S01]  /*47e0*/  FMUL R66, R66, R6.reuse ;  /* 0x0000000642427220 */ /* 0x080fe20000400000 */
[----:B------:R-:W-:Y:S01]  /*47f0*/  F2FP.SATFINITE.E4M3.F32.PACK_AB_MERGE_C R71, RZ, R71, RZ ;  /* 0x00000047ff47723e */ /* 0x000fe200048070ff */
[----:B------:R2:W-:Y:S01]  /*4800*/  @!P5 STG.E.U8 desc[UR22][R2.64+0x9], R17 ;  /* 0x000009110200d986 */ /* 0x0005e2000c101116 */
[----:B------:R-:W-:Y:S01]  /*4810*/  ISETP.LT.OR P5, PT, R24, 0x1, !P0 ;  /* 0x000000011800780c */ /* 0x000fe200047a1670 */
[-C--:B------:R-:W-:Y:S01]  /*4820*/  FMUL R64, R64, R6.reuse ;  /* 0x0000000640407220 */ /* 0x080fe20000400000 */
[C---:B------:R-:W-:Y:S01]  /*4830*/  ISETP.LT.OR P0, PT, R24.reuse, 0x9, !P0 ;  /* 0x000000091800780c */ /* 0x040fe20004701670 */
[----:B------:R3:W-:Y:S01]  /*4840*/  @!P2 STG.E.U8 desc[UR22][R10.64+0x9], R27 ;  /* 0x0000091b0a00a986 */ /* 0x0007e2000c101116 */
[----:B------:R-:W-:Y:S01]  /*4850*/  ISETP.GE.AND P2, PT, R25, 0x12, PT ;  /* 0x000000121900780c */ /* 0x000fe20003f46270 */
[----:B------:R-:W-:Y:S01]  /*4860*/  FMUL R65, R65, R6 ;  /* 0x0000000641417220 */ /* 0x000fe20000400000 */
[----:B-1----:R-:W-:Y:S01]  /*4870*/  F2FP.SATFINITE.E4M3.F32.PACK_AB_MERGE_C R13, RZ, R74, RZ ;  /* 0x0000004aff0d723e */ /* 0x002fe200048070ff */
[----:B------:R-:W-:Y:S01]  /*4880*/  @!P1 STG.E.U8 desc[UR22][R10.64+0x8], R77 ;  /* 0x0000084d0a009986 */ /* 0x000fe2000c101116 */
[----:B------:R-:W-:Y:S01]  /*4890*/  ISETP.GE.AND P1, PT, R25, 0x11, PT ;  /* 0x000000111900780c */ /* 0x000fe20003f26270 */
[-C--:B------:R-:W-:Y:S01]  /*48a0*/  FMUL R63, R63, R6.reuse ;  /* 0x000000063f3f7220 */ /* 0x080fe20000400000 */
[----:B------:R-:W-:Y:S01]  /*48b0*/  ISETP.LT.OR P3, PT, R24, 0x1, !P2 ;  /* 0x000000011800780c */ /* 0x000fe20005761670 */
[-C--:B------:R-:W-:Y:S01]  /*48c0*/  FMUL R62, R62, R6.reuse ;  /* 0x000000063e3e7220 */ /* 0x080fe20000400000 */
[C---:B------:R-:W-:Y:S01]  /*48d0*/  ISETP.LT.OR P4, PT, R24.reuse, 0x1, !P1 ;  /* 0x000000011800780c */ /* 0x040fe20004f81670 */
[-C--:B------:R-:W-:Y:S01]  /*48e0*/  FMUL R61, R61, R6.reuse ;  /* 0x000000063d3d7220 */ /* 0x080fe20000400000 */
[----:B------:R-:W-:Y:S01]  /*48f0*/  ISETP.LT.OR P1, PT, R24, 0x9, !P1 ;  /* 0x000000091800780c */ /* 0x000fe20004f21670 */
[-C--:B------:R-:W-:Y:S01]  /*4900*/  FMUL R60, R60, R6.reuse ;  /* 0x000000063c3c7220 */ /* 0x080fe20000400000 */
[----:B------:R-:W-:Y:S01]  /*4910*/  ISETP.LT.OR P2, PT, R24, 0x9, !P2 ;  /* 0x000000091800780c */ /* 0x000fe20005741670 */
[----:B------:R-:W-:Y:S01]  /*4920*/  FMUL R59, R59, R6 ;  /* 0x000000063b3b7220 */ /* 0x000fe20000400000 */
[----:B--2---:R-:W-:Y:S01]  /*4930*/  F2FP.SATFINITE.E4M3.F32.PACK_AB_MERGE_C R17, RZ, R72, RZ ;  /* 0x00000048ff11723e */ /* 0x004fe200048070ff */
[-C--:B------:R-:W-:Y:S01]  /*4940*/  FMUL R58, R58, R6.reuse ;  /* 0x000000063a3a7220 */ /* 0x080fe20000400000 */
[----:B------:R-:W-:Y:S01]  /*4950*/  F2FP.SATFINITE.E4M3.F32.PACK_AB_MERGE_C R69, RZ, R69, RZ ;  /* 0x00000045ff45723e */ /* 0x000fe200048070ff */
[-C--:B------:R-:W-:Y:S01]  /*4960*/  FMUL R57, R57, R6.reuse ;  /* 0x0000000639397220 */ /* 0x080fe20000400000 */
[----:B------:R-:W-:Y:S01]  /*4970*/  F2FP.SATFINITE.E4M3.F32.PACK_AB_MERGE_C R67, RZ, R67, RZ ;  /* 0x00000043ff43723e */ /* 0x000fe200048070ff */
[----:B------:R1:W-:Y:S01]  /*4980*/  @!P3 STG.E.U8 desc[UR22][R2.64+0x11], R13 ;  /* 0x0000110d0200b986 */ /* 0x0003e2000c101116 */
[----:B------:R-:W-:Y:S01]  /*4990*/  ISETP.GE.AND P3, PT, R25, 0x1a, PT ;  /* 0x0000001a1900780c */ /* 0x000fe20003f66270 */
[----:B------:R-:W-:Y:S01]  /*49a0*/  FMUL R56, R56, R6 ;  /* 0x0000000638387220 */ /* 0x000fe20000400000 */
[----:B---3--:R-:W-:Y:S01]  /*49b0*/  F2FP.SATFINITE.E4M3.F32.PACK_AB_MERGE_C R27, RZ, R66, RZ ;  /* 0x00000042ff1b723e */ /* 0x008fe200048070ff */
[----:B------:R-:W-:Y:S01]  /*49c0*/  @!P4 STG.E.U8 desc[UR22][R2.64+0x10], R75 ;  /* 0x0000104b0200c986 */ /* 0x000fe2000c101116 */
[C---:B------:R-:W-:Y:S01]  /*49d0*/  ISETP.LT.OR P4, PT, R24.reuse, 0x1, !P3 ;  /* 0x000000011800780c */ /* 0x040fe20005f81670 */
[-C--:B------:R-:W-:Y:S01]  /*49e0*/  FMUL R23, R23, R6.reuse ;  /* 0x0000000617177220 */ /* 0x080fe20000400000 */
[----:B------:R-:W-:Y:S01]  /*49f0*/  ISETP.LT.OR P3, PT, R24, 0x9, !P3 ;  /* 0x000000091800780c */ /* 0x000fe20005f61670 */
[----:B------:R-:W-:Y:S01]  /*4a00*/  @!P1 STG.E.U8 desc[UR22][R10.64+0x10], R73 ;  /* 0x000010490a009986 */ /* 0x000fe2000c101116 */
[C---:B------:R-:W-:Y:S01]  /*4a10*/  ISETP.GE.AND P1, PT, R25.reuse, 0x22, PT ;  /* 0x000000221900780c */ /* 0x040fe20003f26270 */
[-C--:B------:R-:W-:Y:S01]  /*4a20*/  FMUL R22, R22, R6.reuse ;  /* 0x0000000616167220 */ /* 0x080fe20000400000 */
[----:B------:R-:W-:Y:S01]  /*4a30*/  F2FP.SATFINITE.E4M3.F32.PACK_AB_MERGE_C R65, RZ, R65, RZ ;  /* 0x00000041ff41723e */ /* 0x000fe200048070ff */
[----:B------:R2:W-:Y:S01]  /*4a40*/  @!P2 STG.E.U8 desc[UR22][R10.64+0x11], R17 ;  /* 0x000011110a00a986 */ /* 0x0005e2000c101116 */
[----:B------:R-:W-:Y:S01]  /*4a50*/  ISETP.GE.AND P2, PT, R25, 0x21, PT ;  /* 0x000000211900780c */ /* 0x000fe20003f46270 */
[----:B------:R-:W-:Y:S01]  /*4a60*/  FMUL R21, R21, R6 ;  /* 0x0000000615157220 */ /* 0x000fe20000400000 */
[----:B-1----:R-:W-:Y:S01]  /*4a70*/  F2FP.SATFINITE.E4M3.F32.PACK_AB_MERGE_C R13, RZ, R70, RZ ;  /* 0x00000046ff0d723e */ /* 0x002fe200048070ff */
[----:B------:R-:W-:Y:S01]  /*4a80*/  @!P5 STG.E.U8 desc[UR22][R2.64+0x18], R71 ;  /* 0x000018470200d986 */ /* 0x000fe2000c101116 */
[----:B------:R-:W-:Y:S01]  /*4a90*/  ISETP.LT.OR P6, PT, R24, 0x1, !P2 ;  /* 0x000000011800780c */ /* 0x000fe200057c1670 */
[----:B------:R-:W-:Y:S01]  /*4aa0*/  FMUL R20, R20, R6 ;  /* 0x0000000614147220 */ /* 0x000fe20000400000 */
[C---:B------:R-:W-:Y:S01]  /*4ab0*/  ISETP.LT.OR P5, PT, R24.reuse, 0x1, !P1 ;  /* 0x000000011800780c */ /* 0x040fe20004fa1670 */
[----:B------:R1:W-:Y:S01]  /*4ac0*/  @!P4 STG.E.U8 desc[UR22][R2.64+0x19], R13 ;  /* 0x0000190d0200c986 */ /* 0x0003e2000c101116 */
[----:B------:R-:W-:-:S02]  /*4ad0*/  ISETP.LT.OR P1, PT, R24, 0x9, !P1 ;  /* 0x000000091800780c */ /* 0x000fc40004f21670 */
[C---:B------:R-:W-:Y:S01]  /*4ae0*/  ISETP.LT.OR P2, PT, R24.reuse, 0x9, !P2 ;  /* 0x000000091800780c */ /* 0x040fe20005741670 */
[----:B------:R-:W-:Y:S01]  /*4af0*/  @!P0 STG.E.U8 desc[UR22][R10.64+0x18], R69 ;  /* 0x000018450a008986 */ /* 0x000fe2000c101116 */
[----:B--2---:R-:W-:Y:S02]  /*4b00*/  F2FP.SATFINITE.E4M3.F32.PACK_AB_MERGE_C R17, RZ, R68, RZ ;  /* 0x00000044ff11723e */ /* 0x004fe400048070ff */
[C---:B------:R-:W-:Y:S02]  /*4b10*/  ISETP.GE.AND P0, PT, R25.reuse, 0x29, PT ;  /* 0x000000291900780c */ /* 0x040fe40003f06270 */
[----:B------:R-:W-:Y:S01]  /*4b20*/  F2FP.SATFINITE.E4M3.F32.PACK_AB_MERGE_C R63, RZ, R63, RZ ;  /* 0x0000003fff3f723e */ /* 0x000fe200048070ff */
[----:B------:R2:W-:Y:S01]  /*4b30*/  @!P3 STG.E.U8 desc[UR22][R10.64+0x19], R17 ;  /* 0x000019110a00b986 */ /* 0x0005e2000c101116 */
[----:B------:R-:W-:Y:S02]  /*4b40*/  ISETP.GE.AND P3, PT, R25, 0x2a, PT ;  /* 0x0000002a1900780c */ /* 0x000fe40003f66270 */
[----:B-1----:R-:W-:Y:S01]  /*4b50*/  F2FP.SATFINITE.E4M3.F32.PACK_AB_MERGE_C R13, RZ, R64, RZ ;  /* 0x00000040ff0d723e */ /* 0x002fe200048070ff */
[----:B------:R-:W-:Y:S01]  /*4b60*/  @!P6 STG.E.U8 desc[UR22][R2.64+0x20], R67 ;  /* 0x000020430200e986 */ /* 0x000fe2000c101116 */
[----:B------:R-:W-:-:S02]  /*4b70*/  ISETP.LT.OR P4, PT, R24, 0x1, !P0 ;  /* 0x000000011800780c */ /* 0x000fc40004781670 */
[C---:B------:R-:W-:Y:S01]  /*4b80*/  ISETP.LT.OR P0, PT, R24.reuse, 0x9, !P0 ;  /* 0x000000091800780c */ /* 0x040fe20004701670 */
[----:B------:R-:W-:Y:S01]  /*4b90*/  @!P5 STG.E.U8 desc[UR22][R2.64+0x21], R27 ;  /* 0x0000211b0200d986 */ /* 0x000fe2000c101116 */
[C---:B------:R-:W-:Y:S02]  /*4ba0*/  ISETP.LT.OR P5, PT, R24.reuse, 0x1, !P3 ;  /* 0x000000011800780c */ /* 0x040fe40005fa1670 */
[C---:B------:R-:W-:Y:S01]  /*4bb0*/  ISETP.LT.OR P3, PT, R24.reuse, 0x9, !P3 ;  /* 0x000000091800780c */ /* 0x040fe20005f61670 */
[----:B------:R1:W-:Y:S01]  /*4bc0*/  @!P1 STG.E.U8 desc[UR22][R10.64+0x21], R13 ;  /* 0x0000210d0a009986 */ /* 0x0003e2000c101116 */
[----:B------:R-:W-:Y:S02]  /*4bd0*/  ISETP.GE.AND P1, PT, R25, 0x31, PT ;  /* 0x000000311900780c */ /* 0x000fe40003f26270 */
[----:B--2---:R-:W-:Y:S01]  /*4be0*/  F2FP.SATFINITE.E4M3.F32.PACK_AB_MERGE_C R17, RZ, R62, RZ ;  /* 0x0000003eff11723e */ /* 0x004fe200048070ff */
[----:B------:R-:W-:Y:S01]  /*4bf0*/  @!P2 STG.E.U8 desc[UR22][R10.64+0x20], R65 ;  /* 0x000020410a00a986 */ /* 0x000fe2000c101116 */
[----:B------:R-:W-:-:S02]  /*4c00*/  ISETP.LT.OR P6, PT, R24, 0x1, !P1 ;  /* 0x000000011800780c */ /* 0x000fc40004fc1670 */
[----:B------:R-:W-:Y:S01]  /*4c10*/  F2FP.SATFINITE.E4M3.F32.PACK_AB_MERGE_C R61, RZ, R61, RZ ;  /* 0x0000003dff3d723e */ /* 0x000fe200048070ff */
[----:B------:R-:W-:Y:S01]  /*4c20*/  @!P4 STG.E.U8 desc[UR22][R2.64+0x28], R63 ;  /* 0x0000283f0200c986 */ /* 0x000fe2000c101116 */
[C---:B------:R-:W-:Y:S02]  /*4c30*/  ISETP.GE.AND P4, PT, R25.reuse, 0x32, PT ;  /* 0x000000321900780c */ /* 0x040fe40003f86270 */
[----:B------:R-:W-:Y:S01]  /*4c40*/  F2FP.SATFINITE.E4M3.F32.PACK_AB_MERGE_C R59, RZ, R59, RZ ;  /* 0x0000003bff3b723e */ /* 0x000fe200048070ff */
[----:B------:R2:W-:Y:S01]  /*4c50*/  @!P5 STG.E.U8 desc[UR22][R2.64+0x29], R17 ;  /* 0x000029110200d986 */ /* 0x0005e2000c101116 */
[----:B-1----:R-:W-:Y:S02]  /*4c60*/  F2FP.SATFINITE.E4M3.F32.PACK_AB_MERGE_C R13, RZ, R60, RZ ;  /* 0x0000003cff0d723e */ /* 0x002fe400048070ff */
[----:B------:R-:W-:Y:S01]  /*4c70*/  ISETP.LT.OR P5, PT, R24, 0x1, !P4 ;  /* 0x000000011800780c */ /* 0x000fe200067a1670 */
[----:B------:R-:W-:Y:S01]  /*4c80*/  @!P0 STG.E.U8 desc[UR22][R10.64+0x28], R61 ;  /* 0x0000283d0a008986 */ /* 0x000fe2000c101116 */
[----:B------:R-:W-:-:S02]  /*4c90*/  ISETP.GE.AND P2, PT, R25, 0x39, PT ;  /* 0x000000391900780c */ /* 0x000fc40003f46270 */
[----:B------:R-:W-:Y:S01]  /*4ca0*/  ISETP.GE.AND P0, PT, R25, 0x3a, PT ;  /* 0x0000003a1900780c */ /* 0x000fe20003f06270 */
[----:B------:R1:W-:Y:S01]  /*4cb0*/  @!P3 STG.E.U8 desc[UR22][R10.64+0x29], R13 ;  /* 0x0000290d0a00b986 */ /* 0x0003e2000c101116 */
[C---:B------:R-:W-:Y:S02]  /*4cc0*/  ISETP.LT.OR P1, PT, R24.reuse, 0x9, !P1 ;  /* 0x000000091800780c */ /* 0x040fe40004f21670 */
[C---:B------:R-:W-:Y:S01]  /*4cd0*/  ISETP.LT.OR P4, PT, R24.reuse, 0x9, !P4 ;  /* 0x000000091800780c */ /* 0x040fe20006781670 */
[----:B------:R-:W-:Y:S01]  /*4ce0*/  @!P6 STG.E.U8 desc[UR22][R2.64+0x30], R59 ;  /* 0x0000303b0200e986 */ /* 0x000fe2000c101116 */
[C---:B------:R-:W-:Y:S02]  /*4cf0*/  ISETP.LT.OR P3, PT, R24.reuse, 0x1, !P2 ;  /* 0x000000011800780c */ /* 0x040fe40005761670 */
[C---:B------:R-:W-:Y:S02]  /*4d00*/  ISETP.LT.OR P6, PT, R24.reuse, 0x1, !P0 ;  /* 0x000000011800780c */ /* 0x040fe400047c1670 */
[----:B------:R-:W-:-:S02]  /*4d10*/  ISETP.LT.OR P2, PT, R24, 0x9, !P2 ;  /* 0x000000091800780c */ /* 0x000fc40005741670 */
[----:B------:R-:W-:Y:S02]  /*4d20*/  ISETP.LT.OR P0, PT, R24, 0x9, !P0 ;  /* 0x000000091800780c */ /* 0x000fe40004701670 */
[----:B--2---:R-:W-:Y:S02]  /*4d30*/  F2FP.SATFINITE.E4M3.F32.PACK_AB_MERGE_C R17, RZ, R58, RZ ;  /* 0x0000003aff11723e */ /* 0x004fe400048070ff */
[----:B------:R-:W-:Y:S02]  /*4d40*/  F2FP.SATFINITE.E4M3.F32.PACK_AB_MERGE_C R57, RZ, R57, RZ ;  /* 0x00000039ff39723e */ /* 0x000fe400048070ff */
[----:B-1----:R-:W-:Y:S01]  /*4d50*/  F2FP.SATFINITE.E4M3.F32.PACK_AB_MERGE_C R13, RZ, R56, RZ ;  /* 0x00000038ff0d723e */ /* 0x002fe200048070ff */
[----:B------:R1:W-:Y:S01]  /*4d60*/  @!P5 STG.E.U8 desc[UR22][R2.64+0x31], R17 ;  /* 0x000031110200d986 */ /* 0x0003e2000c101116 */
[----:B------:R-:W-:Y:S02]  /*4d70*/  F2FP.SATFINITE.E4M3.F32.PACK_AB_MERGE_C R23, RZ, R23, RZ ;  /* 0x00000017ff17723e */ /* 0x000fe400048070ff */
[----:B------:R-:W-:Y:S01]  /*4d80*/  F2FP.SATFINITE.E4M3.F32.PACK_AB_MERGE_C R25, RZ, R22, RZ ;  /* 0x00000016ff19723e */ /* 0x000fe200048070ff */
[----:B------:R2:W-:Y:S01]  /*4d90*/  @!P1 STG.E.U8 desc[UR22][R10.64+0x30], R57 ;  /* 0x000030390a009986 */ /* 0x0005e2000c101116 */
[----:B------:R-:W-:-:S03]  /*4da0*/  F2FP.SATFINITE.E4M3.F32.PACK_AB_MERGE_C R21, RZ, R21, RZ ;  /* 0x00000015ff15723e */ /* 0x000fc600048070ff */
[----:B------:R2:W-:Y:S01]  /*4db0*/  @!P4 STG.E.U8 desc[UR22][R10.64+0x31], R13 ;  /* 0x0000310d0a00c986 */ /* 0x0005e2000c101116 */
[----:B-1----:R-:W-:-:S03]  /*4dc0*/  F2FP.SATFINITE.E4M3.F32.PACK_AB_MERGE_C R17, RZ, R20, RZ ;  /* 0x00000014ff11723e */ /* 0x002fc600048070ff */
[----:B------:R2:W-:Y:S04]  /*4dd0*/  @!P3 STG.E.U8 desc[UR22][R2.64+0x38], R23 ;  /* 0x000038170200b986 */ /* 0x0005e8000c101116 */
[----:B------:R2:W-:Y:S04]  /*4de0*/  @!P6 STG.E.U8 desc[UR22][R2.64+0x39], R25 ;  /* 0x000039190200e986 */ /* 0x0005e8000c101116 */
[----:B------:R2:W-:Y:S04]  /*4df0*/  @!P2 STG.E.U8 desc[UR22][R10.64+0x38], R21 ;  /* 0x000038150a00a986 */ /* 0x0005e8000c101116 */
[----:B------:R2:W-:Y:S02]  /*4e00*/  @!P0 STG.E.U8 desc[UR22][R10.64+0x39], R17 ;  /* 0x000039110a008986 */ /* 0x0005e4000c101116 */
.L_x_100:
[----:B------:R-:W-:Y:S05]  /*4e10*/  BSYNC B0 ;  /* 0x0000000000007941 */ /* 0x000fea0003800000 */
.L_x_34:
[----:B--2--5:R-:W-:Y:S01]  /*4e20*/  IMAD.U32 R2, RZ, RZ, UR20 ;  /* 0x00000014ff027e24 */ /* 0x024fe2000f8e00ff */
[----:B------:R-:W-:Y:S01]  /*4e30*/  ULDC.64 UR4, c[0x0][0x650] ;  /* 0x0001940000047ab9 */ /* 0x000fe20000000a00 */
[----:B0-----:R-:W-:Y:S01]  /*4e40*/  IMAD.U32 R3, RZ, RZ, UR21 ;  /* 0x00000015ff037e24 */ /* 0x001fe2000f8e00ff */
[----:B------:R0:W-:Y:S01]  /*4e50*/  SYNCS.ARRIVE.TRANS64.A1T0 RZ, [R18+UR33], RZ ;  /* 0x000000ff12ff79a7 */ /* 0x0001e20008100021 */
[----:B------:R-:W-:Y:S01]  /*4e60*/  IMAD.U32 R3, RZ, RZ, UR7 ;  /* 0x00000007ff037e24 */ /* 0x000fe2000f8e00ff */
[C---:B------:R-:W-:Y:S01]  /*4e70*/  LEA R0, P0, R2.reuse, R0, 0x1 ;  /* 0x0000000002007211 */ /* 0x040fe200078008ff */
[----:B------:R-:W-:Y:S01]  /*4e80*/  IMAD.MOV.U32 R4, RZ, RZ, -0x1 ;  /* 0xffffffffff047424 */ /* 0x000fe200078e00ff */
[----:B---3--:R-:W-:Y:S02]  /*4e90*/  PRMT R10, RZ, 0x7610, R10 ;  /* 0x00007610ff0a7816 */ /* 0x008fe4000000000a */
[----:B------:R-:W-:Y:S01]  /*4ea0*/  LEA.HI.X R5, R2, R5, R3, 0x1, P0 ;  /* 0x0000000502057211 */ /* 0x000fe200000f0c03 */
[----:B------:R-:W-:Y:S01]  /*4eb0*/  IMAD.MOV.U32 R2, RZ, RZ, -0x1 ;  /* 0xffffffffff027424 */ /* 0x000fe200078e00ff */
[----:B------:R-:W-:Y:S01]  /*4ec0*/  ISETP.GE.U32.AND P0, PT, R0, UR4, PT ;  /* 0x0000000400007c0c */ /* 0x000fe2000bf06070 */
[----:B------:R-:W-:-:S03]  /*4ed0*/  IMAD.MOV.U32 R3, RZ, RZ, -0x1 ;  /* 0xffffffffff037424 */ /* 0x000fc600078e00ff */
[----:B------:R-:W-:-:S13]  /*4ee0*/  ISETP.GE.U32.AND.EX P0, PT, R5, UR5, PT, P0 ;  /* 0x0000000505007c0c */ /* 0x000fda000bf06100 */
[----:B0-----:R-:W-:Y:S05]  /*4ef0*/  @P0 BRA `(.L_x_101) ;  /* 0x0000000400880947 */ /* 0x001fea0003800000 */
[----:B------:R-:W0:Y:S01]  /*4f00*/  S2UR UR8, SR_CTAID.X ;  /* 0x00000000000879c3 */ /* 0x000e220000002500 */
[----:B------:R-:W-:Y:S01]  /*4f10*/  ULDC.64 UR4, c[0x0][0x628] ;  /* 0x00018a0000047ab9 */ /* 0x000fe20000000a00 */
[----:B------:R-:W-:Y:S01]  /*4f20*/  ULDC UR6, c[0x0][0x150] ;  /* 0x0000540000067ab9 */ /* 0x000fe20000000800 */
[----:B------:R-:W-:Y:S01]  /*4f30*/  ISETP.NE.U32.AND P0, PT, RZ, UR4, PT ;  /* 0x00000004ff007c0c */ /* 0x000fe2000bf05070 */
[----:B------:R-:W-:Y:S01]  /*4f40*/  ULDC UR28, c[0x0][0x630] ;  /* 0x00018c00001c7ab9 */ /* 0x000fe20000000800 */
[C---:B------:R-:W-:Y:S01]  /*4f50*/  R2UR UR29, R0.reuse ;  /* 0x00000000001d72ca */ /* 0x040fe200000e0000 */
[----:B------:R-:W-:Y:S01]  /*4f60*/  ULDC UR34, c[0x0][0x154] ;  /* 0x0000550000227ab9 */ /* 0x000fe20000000800 */
[----:B------:R-:W-:Y:S01]  /*4f70*/  ISETP.NE.AND.EX P0, PT, RZ, UR5, PT, P0 ;  /* 0x00000005ff007c0c */ /* 0x000fe2000bf05300 */
[----:B------:R-:W2:Y:S01]  /*4f80*/  S2UR UR35, SR_CTAID.Y ;  /* 0x00000000002379c3 */ /* 0x000ea20000002600 */
[----:B------:R-:W-:Y:S02]  /*4f90*/  R2UR UR30, R5 ;  /* 0x00000000051e72ca */ /* 0x000fe400000e0000 */
[----:B------:R-:W-:-:S02]  /*4fa0*/  R2UR UR26, R0 ;  /* 0x00000000001a72ca */ /* 0x000fc400000e0000 */
[----:B------:R-:W-:Y:S02]  /*4fb0*/  R2UR UR27, R5 ;  /* 0x00000000051b72ca */ /* 0x000fe400000e0000 */
[----:B0-----:R-:W-:-:S05]  /*4fc0*/  I2FP.F32.U32 R2, UR8 ;  /* 0x0000000800027c45 */ /* 0x001fca0008201000 */
[----:B------:R-:W-:-:S04]  /*4fd0*/  FMUL R2, R2, UR6 ;  /* 0x0000000602027c20 */ /* 0x000fc80008400000 */
[----:B------:R0:W3:Y:S01]  /*4fe0*/  F2I.U32.TRUNC.NTZ R3, R2 ;  /* 0x0000000200037305 */ /* 0x0000e2000020f000 */
[----:B--2---:R-:W-:Y:S05]  /*4ff0*/  @!P0 BRA `(.L_x_102) ;  /* 0x0000000000308947 */ /* 0x004fea0003800000 */
        /* <DEDUP_REMOVED lines=12> */
.L_x_102:
[----:B0-----:R-:W-:Y:S01]  /*50c0*/  I2FP.F32.U32 R2, UR35 ;  /* 0x0000002300027c45 */ /* 0x001fe20008201000 */
[----:B------:R-:W-:Y:S02]  /*50d0*/  USHF.R.U64 UR6, UR26, UR28, UR27 ;  /* 0x0000001c1a067299 */ /* 0x000fe4000800121b */
[----:B------:R-:W-:Y:S01]  /*50e0*/  USHF.R.U32.HI UR4, URZ, UR28, UR27 ;  /* 0x0000001c3f047299 */ /* 0x000fe2000801161b */
[----:B---3--:R-:W-:Y:S01]  /*50f0*/  R2UR UR28, R3 ;  /* 0x00000000031c72ca */ /* 0x008fe200000e0000 */
[----:B------:R-:W-:Y:S01]  /*5100*/  UIADD3 UR24, UP0, URZ, -UR6, URZ ;  /* 0x800000063f187290 */ /* 0x000fe2000ff1e03f */
[----:B------:R-:W-:Y:S01]  /*5110*/  FMUL R2, R2, UR34 ;  /* 0x0000002202027c20 */ /* 0x000fe20008400000 */
[----:B------:R-:W-:Y:S01]  /*5120*/  ULDC.64 UR26, c[0x0][0x620] ;  /* 0x00018800001a7ab9 */ /* 0x000fe20000000a00 */
[----:B------:R-:W-:Y:S01]  /*5130*/  UMOV UR10, UR29 ;  /* 0x0000001d000a7c82 */ /* 0x000fe20008000000 */
[----:B------:R-:W-:Y:S01]  /*5140*/  UIADD3.X UR4, URZ, ~UR4, URZ, UP0, !UPT ;  /* 0x800000043f047290 */ /* 0x000fe200087fe43f */
[----:B------:R-:W-:-:S02]  /*5150*/  UMOV UR11, UR30 ;  /* 0x0000001e000b7c82 */ /* 0x000fc40008000000 */
[----:B------:R-:W0:Y:S01]  /*5160*/  F2I.U32.TRUNC.NTZ R2, R2 ;  /* 0x0000000200027305 */ /* 0x000e22000020f000 */
[----:B------:R-:W-:Y:S02]  /*5170*/  UIMAD UR4, UR4, UR26, URZ ;  /* 0x0000001a040472a4 */ /* 0x000fe4000f8e023f */
        /* <DEDUP_REMOVED lines=9> */
[----:B------:R-:W-:Y:S01]  /*5210*/  USHF.R.U64 UR25, UR10, UR26, UR11 ;  /* 0x0000001a0a197299 */ /* 0x000fe2000800120b */
[----:B0-----:R-:W-:Y:S01]  /*5220*/  R2UR UR29, R2 ;  /* 0x00000000021d72ca */ /* 0x001fe200000e0000 */
[----:B------:R-:W-:Y:S01]  /*5230*/  USHF.R.U32.HI UR10, URZ, UR26, UR11 ;  /* 0x0000001a3f0a7299 */ /* 0x000fe2000801160b */
[----:B------:R-:W-:Y:S01]  /*5240*/  ISETP.NE.AND.EX P0, PT, RZ, UR5, PT, P0 ;  /* 0x00000005ff007c0c */ /* 0x000fe2000bf05300 */
[----:B------:R-:W-:Y:S01]  /*5250*/  ULDC UR36, c[0x0][0x608] ;  /* 0x0001820000247ab9 */ /* 0x000fe20000000800 */
[----:B------:R-:W-:-:S02]  /*5260*/  ULOP3.LUT UR39, URZ, UR34, URZ, 0x33, !UPT ;  /* 0x000000223f277292 */ /* 0x000fc4000f8e333f */
[----:B------:R-:W-:Y:S02]  /*5270*/  USHF.R.U64 UR34, UR25, UR36, UR10 ;  /* 0x0000002419227299 */ /* 0x000fe4000800120a */
[----:B------:R-:W-:Y:S02]  /*5280*/  USHF.R.U32.HI UR10, URZ, UR36, UR10 ;  /* 0x000000243f0a7299 */ /* 0x000fe4000801160a */
[----:B------:R-:W-:Y:S02]  /*5290*/  UIADD3 UR28, -UR28, URZ, URZ ;  /* 0x0000003f1c1c7290 */ /* 0x000fe4000fffe13f */
[----:B------:R-:W-:Y:S01]  /*52a0*/  USHF.R.U64 UR36, UR34, UR38, UR10 ;  /* 0x0000002622247299 */ /* 0x000fe2000800120a */
[----:B------:R-:W-:Y:S01]  /*52b0*/  UMOV UR30, 0x1 ;  /* 0x00000001001e7882 */ /* 0x000fe20000000000 */
[----:B------:R-:W-:Y:S01]  /*52c0*/  ULDC UR27, c[0x0][0x144] ;  /* 0x00005100001b7ab9 */ /* 0x000fe20000000800 */
[----:B------:R-:W-:Y:S01]  /*52d0*/  UIADD3 UR37, -UR29, URZ, URZ ;  /* 0x0000003f1d257290 */ /* 0x000fe2000fffe13f */
[----:B------:R-:W-:Y:S01]  /*52e0*/  ULDC UR9, c[0x0][0x600] ;  /* 0x0001800000097ab9 */ /* 0x000fe20000000800 */
[----:B------:R-:W-:-:S02]  /*52f0*/  USHF.L.U32 UR30, UR30, UR38, URZ ;  /* 0x000000261e1e7299 */ /* 0x000fc4000800063f */
[----:B------:R-:W-:Y:S02]  /*5300*/  USHF.R.U32.HI UR29, URZ, UR38, UR10 ;  /* 0x000000263f1d7299 */ /* 0x000fe4000801160a */
[----:B------:R-:W-:Y:S02]  /*5310*/  UIMAD UR38, UR27, UR28, UR8 ;  /* 0x0000001c1b2672a4 */ /* 0x000fe4000f8e0208 */
[----:B------:R-:W-:Y:S01]  /*5320*/  UIADD3 UR24, UR9, -0x1, URZ ;  /* 0xffffffff09187890 */ /* 0x000fe2000fffe03f */
        /* <DEDUP_REMOVED lines=15> */
.L_x_103:
[----:B------:R-:W-:Y:S01]  /*5420*/  USHF.R.U64 UR4, UR28, UR40, UR29 ;  /* 0x000000281c047299 */ /* 0x000fe2000800121d */
[----:B------:R-:W-:Y:S01]  /*5430*/  IMAD.MOV.U32 R10, RZ, RZ, 0x1 ;  /* 0x00000001ff0a7424 */ /* 0x000fe200078e00ff */
[----:B------:R-:W-:Y:S01]  /*5440*/  ULOP3.LUT UR34, UR34, UR39, URZ, 0xc0, !UPT ;  /* 0x0000002722227292 */ /* 0x000fe2000f8ec03f */
[----:B------:R-:W-:Y:S01]  /*5450*/  IMAD.U32 R4, RZ, RZ, UR6 ;  /* 0x00000006ff047e24 */ /* 0x000fe2000f8e00ff */
[----:B------:R-:W-:Y:S02]  /*5460*/  UIADD3 UR5, -UR4, URZ, URZ ;  /* 0x0000003f04057290 */ /* 0x000fe4000fffe13f */
[----:B------:R-:W-:Y:S02]  /*5470*/  @UP2 UIMAD UR38, UR42, UR37, UR35 ;  /* 0x000000252a2622a4 */ /* 0x000fe4000f8e0223 */
        /* <DEDUP_REMOVED lines=10> */
.L_x_101:
[----:B------:R-:W-:Y:S01]  /*5520*/  UIADD3 UR15, UR32, UR15, URZ ;  /* 0x0000000f200f7290 */ /* 0x000fe2000fffe03f */
[----:B------:R-:W-:Y:S02]  /*5530*/  LOP3.LUT P0, RZ, R10, 0xff, RZ, 0xc0, !PT ;  /* 0x000000ff0aff7812 */ /* 0x000fe4000780c0ff */
[----:B------:R-:W-:Y:S01]  /*5540*/  LOP3.LUT R84, R84, 0x1, RZ, 0x3c, !PT ;  /* 0x0000000154547812 */ /* 0x000fe200078e3cff */
[----:B------:R-:W-:Y:S02]  /*5550*/  USHF.R.U32.HI UR4, URZ, 0x2, UR15 ;  /* 0x000000023f047899 */ /* 0x000fe4000801160f */
[----:B------:R-:W-:Y:S02]  /*5560*/  UISETP.GT.U32.AND UP0, UPT, UR15, 0x3, UPT ;  /* 0x000000030f00788c */ /* 0x000fe4000bf04070 */
[----:B------:R-:W-:Y:S02]  /*5570*/  ULOP3.LUT UR4, UR4, 0x1, URZ, 0xc0, !UPT ;  /* 0x0000000104047892 */ /* 0x000fe4000f8ec03f */
[----:B------:R-:W-:-:S02]  /*5580*/  UISETP.LT.U32.AND UP0, UPT, UR32, 0x4, UP0 ;  /* 0x000000042000788c */ /* 0x000fc40008701070 */
[----:B------:R-:W-:Y:S02]  /*5590*/  UISETP.NE.U32.AND UP1, UPT, UR4, 0x1, UPT ;  /* 0x000000010400788c */ /* 0x000fe4000bf25070 */
[----:B------:R-:W-:Y:S02]  /*55a0*/  USEL UR5, URZ, 0x1, !UP0 ;  /* 0x000000013f057887 */ /* 0x000fe4000c000000 */
[----:B------:R-:W-:Y:S02]  /*55b0*/  UISETP.GT.U32.AND UP1, UPT, UR32, 0x3, !UP1 ;  /* 0x000000032000788c */ /* 0x000fe4000cf24070 */
[----:B------:R-:W-:Y:S02]  /*55c0*/  ULOP3.LUT UR15, UR15, 0x3, URZ, 0xc0, !UPT ;  /* 0x000000030f0f7892 */ /* 0x000fe4000f8ec03f */
[----:B------:R-:W-:-:S04]  /*55d0*/  USEL UR4, URZ, 0x1, !UP1 ;  /* 0x000000013f047887 */ /* 0x000fc8000c800000 */
[----:B------:R-:W-:Y:S01]  /*55e0*/  ULOP3.LUT UR17, UR4, UR17, UR5, 0x96, !UPT ;  /* 0x0000001104117292 */ /* 0x000fe2000f8e9605 */
[----:B------:R-:W-:Y:S11]  /*55f0*/  @P0 BRA `(.L_x_104) ;  /* 0xffffffbc00d80947 */ /* 0x000ff6000383ffff */
[----:B------:R-:W-:Y:S05]  /*5600*/  EXIT ;  /* 0x000000000000794d */ /* 0x000fea0003800000 */
.L_x_12:
[----:B------:R-:W-:-:S08]  /*5610*/  ISETP.NE.AND P0, PT, RZ, UR8, PT ;  /* 0x00000008ff007c0c */ /* 0x000fd0000bf05270 */
[----:B-1---5:R-:W0:-:S00]  /*5620*/  USETMAXREG.DEALLOC.CTAPOOL 0x28 ;  /* 0x00000028000079c8 */ /* 0x022e0000080e0500 */
[----:B------:R-:W-:Y:S05]  /*5630*/  @P0 EXIT ;  /* 0x000000000000094d */ /* 0x000fea0003800000 */
[----:B0-----:R-:W-:Y:S01]  /*5640*/  LOP3.LUT P0, RZ, R9, 0xff, RZ, 0xc0, !PT ;  /* 0x000000ff09ff7812 */ /* 0x001fe2000780c0ff */
[----:B------:R-:W-:Y:S02]  /*5650*/  IMAD.MOV.U32 R10, RZ, RZ, 0x1 ;  /* 0x00000001ff0a7424 */ /* 0x000fe400078e00ff */
[----:B------:R-:W-:-:S10]  /*5660*/  IMAD.MOV.U32 R11, RZ, RZ, RZ ;  /* 0x000000ffff0b7224 */ /* 0x000fd400078e00ff */
[----:B------:R-:W-:Y:S05]  /*5670*/  @!P0 BRA `(.L_x_105) ;  /* 0x0000000c00108947 */ /* 0x000fea0003800000 */
[----:B------:R-:W-:Y:S01]  /*5680*/  LOP3.LUT P0, RZ, R8, 0x1f, RZ, 0xc0, !PT ;  /* 0x0000001f08ff7812 */ /* 0x000fe2000780c0ff */
[----:B------:R-:W-:Y:S01]  /*5690*/  ULDC UR5, c[0x0][0x658] ;  /* 0x0001960000057ab9 */ /* 0x000fe20000000800 */
[----:B------:R-:W-:Y:S01]  /*56a0*/  UMOV UR6, 0xffffffff ;  /* 0xffffffff00067882 */ /* 0x000fe20000000000 */
[----:B------:R-:W-:Y:S01]  /*56b0*/  BSSY B0, `(.L_x_105) ;  /* 0x00000c0000007945 */ /* 0x000fe20003800000 */
[----:B------:R-:W-:Y:S01]  /*56c0*/  USHF.L.U32 UR6, UR6, UR5, URZ ;  /* 0x0000000506067299 */ /* 0x000fe2000800063f */
[C---:B------:R-:W-:Y:S01]  /*56d0*/  ISETP.NE.AND P3, PT, R14.reuse, RZ, PT ;  /* 0x000000ff0e00720c */ /* 0x040fe20003f65270 */
[----:B------:R-:W-:Y:S01]  /*56e0*/  IMAD.MOV.U32 R12, RZ, RZ, 0x1 ;  /* 0x00000001ff0c7424 */ /* 0x000fe200078e00ff */
[----:B------:R-:W-:Y:S01]  /*56f0*/  ISETP.NE.OR P0, PT, R14, RZ, !P0 ;  /* 0x000000ff0e00720c */ /* 0x000fe20004705670 */
[----:B------:R-:W-:Y:S01]  /*5700*/  IMAD.MOV.U32 R10, RZ, RZ, 0x1 ;  /* 0x00000001ff0a7424 */ /* 0x000fe200078e00ff */
[----:B------:R-:W-:Y:S01]  /*5710*/  ULDC UR4, c[0x0][0x600] ;  /* 0x0001800000047ab9 */ /* 0x000fe20000000800 */
[----:B------:R-:W-:Y:S01]  /*5720*/  IMAD.MOV.U32 R11, RZ, RZ, RZ ;  /* 0x000000ffff0b7224 */ /* 0x000fe200078e00ff */
[----:B------:R-:W-:Y:S01]  /*5730*/  UMOV UR8, 0x1 ;  /* 0x0000000100087882 */ /* 0x000fe20000000000 */
[----:B------:R-:W-:-:S02]  /*5740*/  UIADD3 UR27, UR14, 0x1, URZ ;  /* 0x000000010e1b7890 */ /* 0x000fc4000fffe03f */
[----:B------:R-:W-:Y:S02]  /*5750*/  ULOP3.LUT UR26, UR13, 0x2, URZ, 0xfc, !UPT ;  /* 0x000000020d1a7892 */ /* 0x000fe4000f8efc3f */
[----:B------:R-:W-:Y:S02]  /*5760*/  UIADD3 UR4, UR4, -0x1, URZ ;  /* 0xffffffff04047890 */ /* 0x000fe4000fffe03f */
[----:B------:R-:W-:Y:S02]  /*5770*/  USHF.L.U32 UR5, UR8, UR5, URZ ;  /* 0x0000000508057299 */ /* 0x000fe4000800063f */
[----:B------:R-:W-:Y:S01]  /*5780*/  ULOP3.LUT UR6, URZ, UR6, URZ, 0x33, !UPT ;  /* 0x000000063f067292 */ /* 0x000fe2000f8e333f */
[----:B------:R-:W-:-:S11]  /*5790*/  ULDC.64 UR24, c[0x0][0x198] ;  /* 0x0000660000187ab9 */ /* 0x000fd60000000a00 */
.L_x_117:
[----:B------:R-:W-:-:S03]  /*57a0*/  UMOV UR8, 0xffffffff ;  /* 0xffffffff00087882 */ /* 0x000fc60000000000 */
[----:B------:R-:W-:Y:S05]  /*57b0*/  BRA.DIV UR8, `(.L_x_106) ;  /* 0x0000000e08dc7947 */ /* 0x000fea000b800000 */
[----:B------:R-:W-:-:S13]  /*57c0*/  ELECT P1, URZ, PT ;  /* 0x00000000003f782f */ /* 0x000fda0003820000 */
.L_x_130:
[----:B------:R-:W0:Y:S01]  /*57d0*/  LDC R6, c[0x0][0x28c] ;  /* 0x0000a300ff067b82 */ /* 0x000e220000000800 */
[----:B------:R-:W-:Y:S01]  /*57e0*/  BSSY B1, `(.L_x_107) ;  /* 0x0000036000017945 */ /* 0x000fe20003800000 */
[----:B0-----:R-:W-:-:S13]  /*57f0*/  ISETP.LT.OR P1, PT, R6, 0x1, !P1 ;  /* 0x000000010600780c */ /* 0x001fda0004f21670 */
[----:B------:R-:W-:Y:S05]  /*5800*/  @P1 BRA `(.L_x_108) ;  /* 0x0000000000cc1947 */ /* 0x000fea0003800000 */
[----:B------:R-:W-:Y:S02]  /*5810*/  IMAD.SHL.U32 R8, R3, 0x40, RZ ;  /* 0x0000004003087824 */ /* 0x000fe400078e00ff */
[----:B------:R-:W-:Y:S02]  /*5820*/  IMAD.SHL.U32 R9, R2, 0x40, RZ ;  /* 0x0000004002097824 */ /* 0x000fe400078e00ff */
[----:B------:R-:W-:Y:S02]  /*5830*/  IMAD.MOV.U32 R15, RZ, RZ, RZ ;  /* 0x000000ffff0f7224 */ /* 0x000fe400078e00ff */
[----:B------:R-:W-:Y:S02]  /*5840*/  IMAD.U32 R16, RZ, RZ, UR27 ;  /* 0x0000001bff107e24 */ /* 0x000fe4000f8e00ff */
[----:B------:R-:W-:Y:S02]  /*5850*/  IMAD.MOV.U32 R2, RZ, RZ, R10 ;  /* 0x000000ffff027224 */ /* 0x000fe400078e000a */
[----:B------:R-:W-:-:S07]  /*5860*/  IMAD.MOV.U32 R3, RZ, RZ, R11 ;  /* 0x000000ffff037224 */ /* 0x000fce00078e000b */
.L_x_112:
[----:B------:R-:W0:Y:S01]  /*5870*/  S2R R7, SR_CgaCtaId ;  /* 0x0000000000077919 */ /* 0x000e220000008800 */
[----:B-1----:R-:W-:-:S04]  /*5880*/  MOV R6, 0x400 ;  /* 0x0000040000067802 */ /* 0x002fc80000000f00 */
[----:B0-----:R-:W-:Y:S02]  /*5890*/  LEA R14, R7, R6, 0x18 ;  /* 0x00000006070e7211 */ /* 0x001fe400078ec0ff */
[----:B------:R-:W-:Y:S01]  /*58a0*/  SHF.L.U32 R6, R2, 0x1f, RZ ;  /* 0x0000001f02067819 */ /* 0x000fe200000006ff */
[----:B------:R-:W0:Y:S02]  /*58b0*/  @!P3 LDC R7, c[0x0][0x500] ;  /* 0x00014000ff07bb82 */ /* 0x000e240000000800 */
[----:B------:R-:W-:-:S04]  /*58c0*/  IMAD R13, R3, 0x8, R14 ;  /* 0x00000008030d7824 */ /* 0x000fc800078e020e */
[----:B------:R-:W1:Y:S02]  /*58d0*/  SYNCS.PHASECHK.TRANS64.TRYWAIT P1, [R13+URZ+0x20], R6 ;  /* 0x000020060d0075a7 */ /* 0x000e64000802017f */
[----:B-1----:R-:W-:Y:S05]  /*58e0*/  @!P1 BRA `(.L_x_109) ;  /* 0x0000000c00b09947 */ /* 0x002fea0003800000 */
.L_x_131:
[----:B------:R-:W-:Y:S01]  /*58f0*/  UPRMT UR8, UR26, 0x9910, URZ ;  /* 0x000099101a087896 */ /* 0x000fe2000800003f */
[----:B0-----:R0:W-:Y:S03]  /*5900*/  @!P3 SYNCS.ARRIVE.TRANS64 RZ, [R13+URZ], R7 ;  /* 0x000000070dffb9a7 */ /* 0x0011e6000800003f */
[----:B------:R-:W-:-:S06]  /*5910*/  UISETP.NE.AND UP0, UPT, UR8, 0x2, UPT ;  /* 0x000000020800788c */ /* 0x000fcc000bf05270 */
[----:B------:R-:W-:-:S13]  /*5920*/  PLOP3.LUT P1, PT, PT, PT, UP0, 0x80, 0x0 ;  /* 0x000000000000781c */ /* 0x000fda0003f2f008 */
[----:B0-----:R-:W-:Y:S05]  /*5930*/  @P1 BRA `(.L_x_110) ;  /* 0x0000000000041947 */ /* 0x001fea0003800000 */
[----:B------:R-:W-:Y:S01]  /*5940*/  BPT.TRAP 0x1 ;  /* 0x000000040000795c */ /* 0x000fe20000300000 */
.L_x_110:
[----:B------:R-:W-:Y:S05]  /*5950*/  @P0 BRA `(.L_x_111) ;  /* 0x0000000000040947 */ /* 0x000fea0003800000 */
[----:B------:R-:W-:Y:S01]  /*5960*/  BPT.TRAP 0x1 ;  /* 0x000000040000795c */ /* 0x000fe20000300000 */
.L_x_111:
[----:B------:R-:W-:Y:S01]  /*5970*/  IMAD R14, R3, 0x800, R14 ;  /* 0x00000800030e7824 */ /* 0x000fe200078e020e */
[----:B------:R-:W-:Y:S01]  /*5980*/  R2UR UR9, R13 ;  /* 0x000000000d0972ca */ /* 0x000fe200000e0000 */
[----:B------:R-:W-:Y:S01]  /*5990*/  VIADD R16, R16, 0xffffffff ;  /* 0xffffffff10107836 */ /* 0x000fe20000000000 */
[----:B------:R-:W-:Y:S01]  /*59a0*/  UIADD3 UR16, UP0, UR24, 0xf0, URZ ;  /* 0x000000f018107890 */ /* 0x000fe2000ff1e03f */
[----:B------:R-:W-:Y:S01]  /*59b0*/  R2UR UR11, R9 ;  /* 0x00000000090b72ca */ /* 0x000fe200000e0000 */
[----:B------:R-:W-:Y:S01]  /*59c0*/  UIADD3 UR28, UP1, UR24, 0x1f0, URZ ;  /* 0x000001f0181c7890 */ /* 0x000fe2000ff3e03f */
[----:B------:R-:W-:Y:S01]  /*59d0*/  R2UR UR8, R14 ;  /* 0x000000000e0872ca */ /* 0x000fe200000e0000 */
[----:B------:R-:W-:Y:S01]  /*59e0*/  UIADD3.X UR17, URZ, UR25, URZ, UP0, !UPT ;  /* 0x000000193f117290 */ /* 0x000fe200087fe43f */
[----:B------:R-:W-:Y:S01]  /*59f0*/  R2UR UR10, R15 ;  /* 0x000000000f0a72ca */ /* 0x000fe200000e0000 */
[----:B------:R-:W-:Y:S01]  /*5a00*/  VIADD R3, R3, 0x1 ;  /* 0x0000000103037836 */ /* 0x000fe20000000000 */
[----:B------:R-:W-:Y:S01]  /*5a10*/  R2UR UR12, R4 ;  /* 0x00000000040c72ca */ /* 0x000fe200000e0000 */
[----:B------:R-:W-:Y:S01]  /*5a20*/  UIADD3.X UR29, URZ, UR25, URZ, UP1, !UPT ;  /* 0x000000193f1d7290 */ /* 0x000fe20008ffe43f */
[----:B------:R-:W-:Y:S01]  /*5a30*/  R2UR UR23, R8 ;  /* 0x00000000081772ca */ /* 0x000fe200000e0000 */
[----:B------:R-:W-:Y:S01]  /*5a40*/  UMOV UR18, 0x0 ;  /* 0x0000000000127882 */ /* 0x000fe20000000000 */
[----:B------:R-:W-:Y:S01]  /*5a50*/  ISETP.GT.AND P2, PT, R16, 0x1, PT ;  /* 0x000000011000780c */ /* 0x000fe20003f44270 */
[----:B------:R-:W-:Y:S01]  /*5a60*/  UMOV UR19, 0x10000000 ;  /* 0x1000000000137882 */ /* 0x000fe20000000000 */
[----:B------:R-:W-:Y:S01]  /*5a70*/  ISETP.NE.AND P1, PT, R3, 0x4, PT ;  /* 0x000000040300780c */ /* 0x000fe20003f25270 */
[----:B------:R-:W-:-:S02]  /*5a80*/  VIADD R15, R15, 0x20 ;  /* 0x000000200f0f7836 */ /* 0x000fc40000000000 */
[----:B------:R-:W-:Y:S01]  /*5a90*/  UIADD3 UR15, UR8, 0x180, URZ ;  /* 0x00000180080f7890 */ /* 0x000fe2000fffe03f */
[----:B------:R-:W-:Y:S01]  /*5aa0*/  SEL R7, RZ, 0x1, P1 ;  /* 0x00000001ff077807 */ /* 0x000fe20000800000 */
[----:B------:R-:W-:Y:S01]  /*5ab0*/  UIADD3 UR22, UR8, 0x2180, URZ ;  /* 0x0000218008167890 */ /* 0x000fe2000fffe03f */
[----:B------:R-:W-:Y:S02]  /*5ac0*/  SEL R3, R3, RZ, P1 ;  /* 0x000000ff03037207 */ /* 0x000fe40000800000 */
[----:B------:R-:W-:Y:S02]  /*5ad0*/  LOP3.LUT R2, R2, R7, RZ, 0x3c, !PT ;  /* 0x0000000702027212 */ /* 0x000fe400078e3cff */
[----:B------:R-:W-:Y:S02]  /*5ae0*/  UMOV UR8, UR15 ;  /* 0x0000000f00087c82 */ /* 0x000fe40008000000 */
[----:B------:R0:W-:Y:S02]  /*5af0*/  UTMALDG.3D [UR8], [UR16], desc[UR18] ;  /* 0x00001208100075b4 */ /* 0x0001e40008011000 */
[----:B0-----:R-:W-:Y:S01]  /*5b00*/  UMOV UR8, UR22 ;  /* 0x0000001600087c82 */ /* 0x001fe20008000000 */
[----:B------:R-:W-:-:S02]  /*5b10*/  UMOV UR11, UR23 ;  /* 0x00000017000b7c82 */ /* 0x000fc40008000000 */
[----:B------:R0:W-:Y:S02]  /*5b20*/  UTMALDG.3D [UR8], [UR28], desc[UR18] ;  /* 0x000012081c0075b4 */ /* 0x0001e40008011000 */
[----:B0-----:R-:W-:Y:S05]  /*5b30*/  @P2 BRA `(.L_x_112) ;  /* 0xfffffffc004c2947 */ /* 0x001fea000383ffff */
.L_x_108:
[----:B------:R-:W-:Y:S05]  /*5b40*/  BSYNC B1 ;  /* 0x0000000000017941 */ /* 0x000fea0003800000 */
.L_x_107:
[----:B------:R-:W-:Y:S01]  /*5b50*/  LOP3.LUT P4, RZ, R12, 0xff, RZ, 0xc0, !PT ;  /* 0x000000ff0cff7812 */ /* 0x000fe2000788c0ff */
[----:B------:R-:W-:Y:S01]  /*5b60*/  VIADD R11, R11, UR14 ;  /* 0x0000000e0b0b7c36 */ /* 0x000fe20008000000 */
[----:B------:R-:W-:Y:S01]  /*5b70*/  ULDC.64 UR8, c[0x0][0x650] ;  /* 0x0001940000087ab9 */ /* 0x000fe20000000a00 */
[----:B------:R-:W-:Y:S01]  /*5b80*/  BSSY B1, `(.L_x_113) ;  /* 0x0000070000017945 */ /* 0x000fe20003800000 */
[----:B-1----:R-:W-:Y:S02]  /*5b90*/  PRMT R6, RZ, 0x7610, R6 ;  /* 0x00007610ff067816 */ /* 0x002fe40000000006 */
[C---:B------:R-:W-:Y:S02]  /*5ba0*/  ISETP.GT.U32.AND P1, PT, R11.reuse, 0x3, PT ;  /* 0x000000030b00780c */ /* 0x040fe40003f24070 */
[----:B------:R-:W-:Y:S02]  /*5bb0*/  SHF.R.U32.HI R2, RZ, 0x2, R11 ;  /* 0x00000002ff027819 */ /* 0x000fe4000001160b */
[----:B------:R-:W-:-:S02]  /*5bc0*/  LOP3.LUT R11, R11, 0x3, RZ, 0xc0, !PT ;  /* 0x000000030b0b7812 */ /* 0x000fc400078ec0ff */
[----:B------:R-:W-:Y:S01]  /*5bd0*/  LOP3.LUT R2, R2, 0x1, RZ, 0xc0, !PT ;  /* 0x0000000102027812 */ /* 0x000fe200078ec0ff */
[----:B------:R-:W0:Y:S01]  /*5be0*/  @P4 S2R R4, SR_CgaCtaId ;  /* 0x0000000000044919 */ /* 0x000e220000008800 */
[----:B------:R-:W-:Y:S02]  /*5bf0*/  @P4 MOV R3, 0x400 ;  /* 0x0000040000034802 */ /* 0x000fe40000000f00 */
[----:B------:R-:W-:Y:S02]  /*5c00*/  ISETP.NE.U32.AND P2, PT, R2, 0x1, PT ;  /* 0x000000010200780c */ /* 0x000fe40003f45070 */
[----:B------:R-:W-:Y:S02]  /*5c10*/  PRMT R12, RZ, 0x7610, R12 ;  /* 0x00007610ff0c7816 */ /* 0x000fe4000000000c */
[----:B0-----:R-:W-:Y:S01]  /*5c20*/  @P4 LEA R3, R4, R3, 0x18 ;  /* 0x0000000304034211 */ /* 0x001fe200078ec0ff */
[----:B------:R-:W-:-:S03]  /*5c30*/  IMAD.U32 R4, RZ, RZ, UR14 ;  /* 0x0000000eff047e24 */ /* 0x000fc6000f8e00ff */
[----:B------:R0:W-:Y:S01]  /*5c40*/  @P4 SYNCS.ARRIVE.TRANS64.A1T0 RZ, [R3+URZ+0x78], RZ ;  /* 0x000078ff03ff49a7 */ /* 0x0001e2000810003f */
[----:B------:R-:W-:Y:S02]  /*5c50*/  IADD3 R0, P4, R0, UR20, RZ ;  /* 0x0000001400007c10 */ /* 0x000fe4000ff9e0ff */
[----:B------:R-:W-:Y:S02]  /*5c60*/  ISETP.LT.U32.AND P1, PT, R4, 0x4, P1 ;  /* 0x000000040400780c */ /* 0x000fe40000f21070 */
[----:B------:R-:W-:Y:S02]  /*5c70*/  IADD3.X R5, R5, UR7, RZ, P4, !PT ;  /* 0x0000000705057c10 */ /* 0x000fe4000a7fe4ff */
[----:B------:R-:W-:Y:S02]  /*5c80*/  ISETP.GE.U32.AND P4, PT, R0, UR8, PT ;  /* 0x0000000800007c0c */ /* 0x000fe4000bf86070 */
[----:B0-----:R-:W-:Y:S02]  /*5c90*/  SEL R3, RZ, 0x1, !P1 ;  /* 0x00000001ff037807 */ /* 0x001fe40004800000 */
[----:B------:R-:W-:-:S02]  /*5ca0*/  ISETP.GE.U32.AND.EX P1, PT, R5, UR9, PT, P4 ;  /* 0x0000000905007c0c */ /* 0x000fc4000bf26140 */
[----:B------:R-:W-:Y:S01]  /*5cb0*/  ISETP.GT.U32.AND P2, PT, R4, 0x3, !P2 ;  /* 0x000000030400780c */ /* 0x000fe20005744070 */
[----:B------:R-:W-:-:S03]  /*5cc0*/  IMAD.MOV.U32 R4, RZ, RZ, -0x1 ;  /* 0xffffffffff047424 */ /* 0x000fc600078e00ff */
[----:B------:R-:W-:-:S04]  /*5cd0*/  SEL R2, RZ, 0x1, !P2 ;  /* 0x00000001ff027807 */ /* 0x000fc80005000000 */
[----:B------:R-:W-:Y:S01]  /*5ce0*/  LOP3.LUT R10, R2, R10, R3, 0x96, !PT ;  /* 0x0000000a020a7212 */ /* 0x000fe200078e9603 */
[----:B------:R-:W-:Y:S02]  /*5cf0*/  IMAD.MOV.U32 R2, RZ, RZ, -0x1 ;  /* 0xffffffffff027424 */ /* 0x000fe400078e00ff */
[----:B------:R-:W-:Y:S01]  /*5d00*/  IMAD.MOV.U32 R3, RZ, RZ, -0x1 ;  /* 0xffffffffff037424 */ /* 0x000fe200078e00ff */
[----:B------:R-:W-:Y:S06]  /*5d10*/  @P1 BRA `(.L_x_114) ;  /* 0x0000000400581947 */ /* 0x000fec0003800000 */
[----:B------:R-:W0:Y:S01]  /*5d20*/  S2UR UR8, SR_CTAID.X ;  /* 0x00000000000879c3 */ /* 0x000e220000002500 */
[----:B------:R-:W-:Y:S01]  /*5d30*/  ULDC.64 UR10, c[0x0][0x628] ;  /* 0x00018a00000a7ab9 */ /* 0x000fe20000000a00 */
[----:B------:R-:W-:Y:S01]  /*5d40*/  ULDC UR9, c[0x0][0x150] ;  /* 0x0000540000097ab9 */ /* 0x000fe20000000800 */
[----:B------:R-:W-:Y:S01]  /*5d50*/  ISETP.NE.U32.AND P1, PT, RZ, UR10, PT ;  /* 0x0000000aff007c0c */ /* 0x000fe2000bf25070 */
[----:B------:R-:W-:Y:S01]  /*5d60*/  ULDC UR12, c[0x0][0x630] ;  /* 0x00018c00000c7ab9 */ /* 0x000fe20000000800 */
[----:B------:R-:W-:Y:S01]  /*5d70*/  ULDC UR16, c[0x0][0x154] ;  /* 0x0000550000107ab9 */ /* 0x000fe20000000800 */
[----:B------:R-:W-:Y:S01]  /*5d80*/  IMAD.MOV.U32 R2, RZ, RZ, R0 ;  /* 0x000000ffff027224 */ /* 0x000fe200078e0000 */
[----:B------:R-:W-:Y:S01]  /*5d90*/  ISETP.NE.AND.EX P1, PT, RZ, UR11, PT, P1 ;  /* 0x0000000bff007c0c */ /* 0x000fe2000bf25310 */
[----:B------:R-:W1:Y:S01]  /*5da0*/  S2UR UR15, SR_CTAID.Y ;  /* 0x00000000000f79c3 */ /* 0x000e620000002600 */
[----:B0-----:R-:W-:-:S05]  /*5db0*/  I2FP.F32.U32 R3, UR8 ;  /* 0x0000000800037c45 */ /* 0x001fca0008201000 */
[----:B------:R-:W-:Y:S01]  /*5dc0*/  FMUL R4, R3, UR9 ;  /* 0x0000000903047c20 */ /* 0x000fe20008400000 */
[----:B------:R-:W-:-:S05]  /*5dd0*/  IMAD.MOV.U32 R3, RZ, RZ, R5 ;  /* 0x000000ffff037224 */ /* 0x000fca00078e0005 */
[----:B------:R-:W-:Y:S05]  /*5de0*/  @!P1 BRA `(.L_x_115) ;  /* 0x0000000000289947 */ /* 0x000fea0003800000 */
[----:B------:R-:W-:Y:S02]  /*5df0*/  ULDC UR9, c[0x0][0x634] ;  /* 0x00018d0000097ab9 */ /* 0x000fe40000000800 */
[----:B------:R-:W-:-:S05]  /*5e00*/  IADD3 R9, P1, R0, UR9, RZ ;  /* 0x0000000900097c10 */ /* 0x000fca000ff3e0ff */
[----:B------:R-:W-:-:S04]  /*5e10*/  IMAD.X R13, RZ, RZ, R5, P1 ;  /* 0x000000ffff0d7224 */ /* 0x000fc800008e0605 */
[----:B------:R-:W-:-:S04]  /*5e20*/  IMAD.WIDE.U32 R6, R13, UR10, RZ ;  /* 0x0000000a0d067c25 */ /* 0x000fc8000f8e00ff */
[----:B------:R-:W-:-:S04]  /*5e30*/  IMAD.WIDE.U32 R6, P1, R9, UR11, R6 ;  /* 0x0000000b09067c25 */ /* 0x000fc8000f820006 */
[----:B------:R-:W-:-:S04]  /*5e40*/  IMAD.WIDE.U32 R8, R9, UR10, RZ ;  /* 0x0000000a09087c25 */ /* 0x000fc8000f8e00ff */
[----:B------:R-:W-:Y:S01]  /*5e50*/  IMAD.X R3, RZ, RZ, RZ, P1 ;  /* 0x000000ffff037224 */ /* 0x000fe200008e06ff */
[----:B------:R-:W-:Y:S01]  /*5e60*/  IADD3 RZ, P1, R9, R6, RZ ;  /* 0x0000000609ff7210 */ /* 0x000fe20007f3e0ff */
[----:B------:R-:W-:-:S04]  /*5e70*/  IMAD.MOV.U32 R2, RZ, RZ, R7 ;  /* 0x000000ffff027224 */ /* 0x000fc800078e0007 */
[----:B------:R-:W-:-:S08]  /*5e80*/  IMAD.WIDE.U32.X R2, R13, UR11, R2, P1 ;  /* 0x0000000b0d027c25 */ /* 0x000fd000088e0402 */
.L_x_115:
[--C-:B------:R-:W-:Y:S01]  /*5e90*/  SHF.R.U64 R13, R2, UR12, R3.reuse ;  /* 0x0000000c020d7c19 */ /* 0x100fe20008001203 */
[----:B------:R0:W2:Y:S01]  /*5ea0*/  F2I.U32.TRUNC.NTZ R9, R4 ;  /* 0x0000000400097305 */ /* 0x0000a2000020f000 */
[----:B------:R-:W-:Y:S01]  /*5eb0*/  SHF.R.U32.HI R2, RZ, UR12, R3 ;  /* 0x0000000cff027c19 */ /* 0x000fe20008011603 */
[----:B------:R-:W-:Y:S01]  /*5ec0*/  ULDC.64 UR10, c[0x0][0x620] ;  /* 0x00018800000a7ab9 */ /* 0x000fe20000000a00 */
[----:B------:R-:W-:Y:S01]  /*5ed0*/  IADD3 R7, P1, RZ, -R13, RZ ;  /* 0x8000000dff077210 */ /* 0x000fe20007f3e0ff */
[----:B------:R-:W3:Y:S01]  /*5ee0*/  LDC R19, c[0x0][0x610] ;  /* 0x00018400ff137b82 */ /* 0x000ee20000000800 */
[----:B-1----:R-:W-:Y:S01]  /*5ef0*/  I2FP.F32.U32 R6, UR15 ;  /* 0x0000000f00067c45 */ /* 0x002fe20008201000 */
[----:B------:R-:W-:Y:S01]  /*5f00*/  ULDC UR12, c[0x0][0x658] ;  /* 0x00019600000c7ab9 */ /* 0x000fe20000000800 */
[----:B------:R-:W-:Y:S01]  /*5f10*/  ULDC UR18, c[0x0][0x648] ;  /* 0x0001920000127ab9 */ /* 0x000fe20000000800 */
[----:B------:R-:W-:Y:S02]  /*5f20*/  IMAD.X R2, RZ, RZ, ~R2, P1 ;  /* 0x000000ffff027224 */ /* 0x000fe400008e0e02 */
[----:B------:R-:W-:Y:S01]  /*5f30*/  FMUL R8, R6, UR16 ;  /* 0x0000001006087c20 */ /* 0x000fe20008400000 */
[----:B0-----:R-:W-:Y:S01]  /*5f40*/  IMAD.MOV.U32 R4, RZ, RZ, R0 ;  /* 0x000000ffff047224 */ /* 0x001fe200078e0000 */
[----:B------:R-:W-:Y:S01]  /*5f50*/  ULDC.64 UR16, c[0x0][0x640] ;  /* 0x0001900000107ab9 */ /* 0x000fe20000000a00 */
[----:B------:R-:W-:Y:S01]  /*5f60*/  IMAD R6, R2, UR10, RZ ;  /* 0x0000000a02067c24 */ /* 0x000fe2000f8e02ff */
[----:B------:R-:W-:Y:S01]  /*5f70*/  ISETP.NE.U32.AND P1, PT, RZ, UR16, PT ;  /* 0x00000010ff007c0c */ /* 0x000fe2000bf25070 */
[----:B------:R-:W-:Y:S01]  /*5f80*/  IMAD.WIDE.U32 R2, R7, UR10, R4 ;  /* 0x0000000a07027c25 */ /* 0x000fe2000f8e0004 */
[----:B------:R-:W0:Y:S01]  /*5f90*/  F2I.U32.TRUNC.NTZ R8, R8 ;  /* 0x0000000800087305 */ /* 0x000e22000020f000 */
[----:B--2---:R-:W-:Y:S01]  /*5fa0*/  R2UR UR9, R9 ;  /* 0x00000000090972ca */ /* 0x004fe200000e0000 */
[----:B------:R-:W-:Y:S01]  /*5fb0*/  ULDC UR10, c[0x0][0x618] ;  /* 0x00018600000a7ab9 */ /* 0x000fe20000000800 */
[----:B------:R-:W-:Y:S01]  /*5fc0*/  IMAD R7, R7, UR11, R6 ;  /* 0x0000000b07077c24 */ /* 0x000fe2000f8e0206 */
[----:B------:R-:W-:-:S03]  /*5fd0*/  ISETP.NE.AND.EX P1, PT, RZ, UR17, PT, P1 ;  /* 0x00000011ff007c0c */ /* 0x000fc6000bf25310 */
[----:B------:R-:W-:-:S05]  /*5fe0*/  IMAD.IADD R3, R3, 0x1, R7 ;  /* 0x0000000103037824 */ /* 0x000fca00078e0207 */
[--C-:B------:R-:W-:Y:S02]  /*5ff0*/  SHF.R.U64 R4, R2, UR10, R3.reuse ;  /* 0x0000000a02047c19 */ /* 0x100fe40008001203 */
[----:B------:R-:W-:Y:S01]  /*6000*/  SHF.R.U32.HI R3, RZ, UR10, R3 ;  /* 0x0000000aff037c19 */ /* 0x000fe20008011603 */
[----:B------:R-:W-:Y:S01]  /*6010*/  ULDC UR10, c[0x0][0x608] ;  /* 0x00018200000a7ab9 */ /* 0x000fe20000000800 */
[----:B0-----:R-:W-:Y:S02]  /*6020*/  R2UR UR11, R8 ;  /* 0x00000000080b72ca */ /* 0x001fe400000e0000 */
[--C-:B------:R-:W-:Y:S02]  /*6030*/  SHF.R.U64 R14, R4, UR10, R3.reuse ;  /* 0x0000000a040e7c19 */ /* 0x100fe40008001203 */
[----:B------:R-:W-:Y:S01]  /*6040*/  SHF.R.U32.HI R3, RZ, UR10, R3 ;  /* 0x0000000aff037c19 */ /* 0x000fe20008011603 */
[----:B------:R-:W-:-:S03]  /*6050*/  UIADD3 UR10, -UR9, URZ, URZ ;  /* 0x0000003f090a7290 */ /* 0x000fc6000fffe13f */
[--C-:B------:R-:W-:Y:S01]  /*6060*/  SHF.R.U64 R17, R14, UR12, R3.reuse ;  /* 0x0000000c0e117c19 */ /* 0x100fe20008001203 */
[----:B------:R-:W-:Y:S01]  /*6070*/  ULDC UR9, c[0x0][0x144] ;  /* 0x0000510000097ab9 */ /* 0x000fe20000000800 */
[----:B------:R-:W-:-:S03]  /*6080*/  SHF.R.U32.HI R3, RZ, UR12, R3 ;  /* 0x0000000cff037c19 */ /* 0x000fc60008011603 */
[----:B------:R-:W-:Y:S01]  /*6090*/  IMAD.MOV.U32 R2, RZ, RZ, R17 ;  /* 0x000000ffff027224 */ /* 0x000fe200078e0011 */
[----:B------:R-:W-:Y:S06]  /*60a0*/  @!P1 BRA `(.L_x_116) ;  /* 0x0000000000289947 */ /* 0x000fec0003800000 */
        /* <DEDUP_REMOVED lines=10> */
.L_x_116:
[----:B------:R-:W-:Y:S01]  /*6150*/  UIADD3 UR11, -UR11, URZ, URZ ;  /* 0x0000003f0b0b7290 */ /* 0x000fe2000fffe13f */
[----:B------:R-:W-:Y:S01]  /*6160*/  SHF.R.U64 R3, R2, UR18, R3 ;  /* 0x0000001202037c19 */ /* 0x000fe20008001203 */
[----:B------:R-:W-:Y:S01]  /*6170*/  UIMAD UR8, UR9, UR10, UR8 ;  /* 0x0000000a090872a4 */ /* 0x000fe2000f8e0208 */
[----:B------:R-:W-:Y:S02]  /*6180*/  LOP3.LUT R2, R14, UR6, RZ, 0xc0, !PT ;  /* 0x000000060e027c12 */ /* 0x000fe4000f8ec0ff */
[----:B------:R-:W-:Y:S01]  /*6190*/  ULDC UR9, c[0x0][0x148] ;  /* 0x0000520000097ab9 */ /* 0x000fe20000000800 */
[----:B------:R-:W-:Y:S01]  /*61a0*/  IMAD.MOV R6, RZ, RZ, -R3 ;  /* 0x000000ffff067224 */ /* 0x000fe200078e0a03 */
[----:B------:R-:W-:Y:S01]  /*61b0*/  @UP2 UIMAD UR8, UR9, UR11, UR15 ;  /* 0x0000000b090822a4 */ /* 0x000fe2000f8e020f */
[----:B------:R-:W-:Y:S01]  /*61c0*/  IMAD R2, R3, UR5, R2 ;  /* 0x0000000503027c24 */ /* 0x000fe2000f8e0202 */
[----:B------:R-:W-:Y:S01]  /*61d0*/  LOP3.LUT R4, R4, UR4, RZ, 0xc0, !PT ;  /* 0x0000000404047c12 */ /* 0x000fe2000f8ec0ff */
[----:B------:R-:W-:Y:S01]  /*61e0*/  ULDC UR9, c[0x0][0x638] ;  /* 0x00018e0000097ab9 */ /* 0x000fe20000000800 */
[----:B------:R-:W-:Y:S01]  /*61f0*/  PLOP3.LUT P1, PT, PT, PT, UP2, 0x80, 0x0 ;  /* 0x000000000000781c */ /* 0x000fe20003f2f028 */
[----:B------:R-:W-:-:S02]  /*6200*/  IMAD R3, R6, UR9, R17 ;  /* 0x0000000906037c24 */ /* 0x000fc4000f8e0211 */
[----:B---3--:R-:W-:Y:S01]  /*6210*/  IMAD R2, R2, R19, UR8 ;  /* 0x0000000802027e24 */ /* 0x008fe2000f8e0213 */
[----:B------:R-:W-:Y:S01]  /*6220*/  ULDC UR8, c[0x0][0x600] ;  /* 0x0001800000087ab9 */ /* 0x000fe20000000800 */
[----:B------:R-:W-:Y:S02]  /*6230*/  IMAD.MOV.U32 R6, RZ, RZ, 0x1 ;  /* 0x00000001ff067424 */ /* 0x000fe400078e00ff */
[----:B------:R-:W-:Y:S02]  /*6240*/  IMAD R7, R3, UR8, R4 ;  /* 0x0000000803077c24 */ /* 0x000fe4000f8e0204 */
[----:B------:R-:W-:-:S03]  /*6250*/  IMAD.MOV.U32 R4, RZ, RZ, R13 ;  /* 0x000000ffff047224 */ /* 0x000fc600078e000d */
[----:B------:R-:W-:Y:S02]  /*6260*/  SEL R3, R7, R2, !P1 ;  /* 0x0000000207037207 */ /* 0x000fe40004800000 */
[----:B------:R-:W-:-:S07]  /*6270*/  SEL R2, R2, R7, !P1 ;  /* 0x0000000702027207 */ /* 0x000fce0004800000 */
.L_x_114:
[----:B------:R-:W-:Y:S05]  /*6280*/  BSYNC B1 ;  /* 0x0000000000017941 */ /* 0x000fea0003800000 */
.L_x_113:
[----:B------:R-:W-:-:S13]  /*6290*/  LOP3.LUT P1, RZ, R6, 0xff, RZ, 0xc0, !PT ;  /* 0x000000ff06ff7812 */ /* 0x000fda000782c0ff */
[----:B------:R-:W-:Y:S05]  /*62a0*/  @P1 BRA `(.L_x_117) ;  /* 0xfffffff4003c1947 */ /* 0x000fea000383ffff */
[----:B------:R-:W-:Y:S05]  /*62b0*/  BSYNC B0 ;  /* 0x0000000000007941 */ /* 0x000fea0003800000 */
.L_x_105:
[----:B------:R-:W-:-:S03]  /*62c0*/  UMOV UR8, 0xffffffff ;  /* 0xffffffff00087882 */ /* 0x000fc60000000000 */
[----:B------:R-:W-:Y:S05]  /*62d0*/  BRA.DIV UR8, `(.L_x_118) ;  /* 0x0000000608487947 */ /* 0x000fea000b800000 */
[----:B------:R-:W-:-:S13]  /*62e0*/  ELECT P0, URZ, PT ;  /* 0x00000000003f782f */ /* 0x000fda0003800000 */
.L_x_134:
[----:B------:R-:W-:Y:S04]  /*62f0*/  BSSY B0, `(.L_x_119) ;  /* 0x000002c000007945 */ /* 0x000fe80003800000 */
[----:B------:R-:W-:Y:S05]  /*6300*/  @!P0 BRA `(.L_x_120) ;  /* 0x0000000000a88947 */ /* 0x000fea0003800000 */
[----:B------:R-:W-:-:S04]  /*6310*/  ULOP3.LUT UR8, UR13, 0x2, URZ, 0xfc, !UPT ;  /* 0x000000020d087892 */ /* 0x000fc8000f8efc3f */
[----:B------:R-:W-:-:S06]  /*6320*/  UISETP.NE.AND UP0, UPT, UR8, 0x3, UPT ;  /* 0x000000030800788c */ /* 0x000fcc000bf05270 */
[----:B------:R-:W-:-:S13]  /*6330*/  PLOP3.LUT P0, PT, PT, PT, UP0, 0x80, 0x0 ;  /* 0x000000000000781c */ /* 0x000fda0003f0f008 */
[----:B------:R-:W-:Y:S05]  /*6340*/  @!P0 BRA `(.L_x_121) ;  /* 0x0000000000048947 */ /* 0x000fea0003800000 */
[----:B------:R-:W-:Y:S01]  /*6350*/  BPT.TRAP 0x1 ;  /* 0x000000040000795c */ /* 0x000fe20000300000 */
.L_x_121:
[----:B------:R-:W0:Y:S01]  /*6360*/  S2R R3, SR_CgaCtaId ;  /* 0x0000000000037919 */ /* 0x000e220000008800 */
[----:B------:R-:W-:Y:S02]  /*6370*/  MOV R0, 0x400 ;  /* 0x0000040000007802 */ /* 0x000fe40000000f00 */
[----:B------:R-:W-:Y:S02]  /*6380*/  SHF.L.U32 R2, R10, 0x1f, RZ ;  /* 0x0000001f0a027819 */ /* 0x000fe400000006ff */
[----:B0-----:R-:W-:-:S05]  /*6390*/  LEA R0, R3, R0, 0x18 ;  /* 0x0000000003007211 */ /* 0x001fca00078ec0ff */
[----:B------:R-:W-:-:S04]  /*63a0*/  VIADD R0, R0, 0x20 ;  /* 0x0000002000007836 */ /* 0x000fc80000000000 */
[C---:B------:R-:W-:Y:S02]  /*63b0*/  IMAD R5, R11.reuse, 0x8, R0 ;  /* 0x000000080b057824 */ /* 0x040fe400078e0200 */
[----:B------:R-:W-:Y:S02]  /*63c0*/  VIADD R11, R11, 0x1 ;  /* 0x000000010b0b7836 */ /* 0x000fe40000000000 */
[----:B------:R-:W0:Y:S03]  /*63d0*/  SYNCS.PHASECHK.TRANS64.TRYWAIT P0, [R5+URZ], R2 ;  /* 0x00000002050075a7 */ /* 0x000e26000800017f */
[----:B------:R-:W-:-:S04]  /*63e0*/  ISETP.NE.AND P1, PT, R11, 0x4, PT ;  /* 0x000000040b00780c */ /* 0x000fc80003f25270 */
[----:B------:R-:W-:Y:S02]  /*63f0*/  SEL R3, RZ, 0x1, P1 ;  /* 0x00000001ff037807 */ /* 0x000fe40000800000 */
[----:B------:R-:W-:Y:S02]  /*6400*/  SEL R11, R11, RZ, P1 ;  /* 0x000000ff0b0b7207 */ /* 0x000fe40000800000 */
[----:B------:R-:W-:-:S03]  /*6410*/  LOP3.LUT R10, R10, R3, RZ, 0x3c, !PT ;  /* 0x000000030a0a7212 */ /* 0x000fc600078e3cff */
[----:B------:R-:W-:Y:S01]  /*6420*/  IMAD R7, R11, 0x8, R0 ;  /* 0x000000080b077824 */ /* 0x000fe200078e0200 */
[----:B------:R-:W-:Y:S01]  /*6430*/  SHF.L.U32 R4, R10, 0x1f, RZ ;  /* 0x0000001f0a047819 */ /* 0x000fe200000006ff */
[----:B0-----:R-:W-:Y:S06]  /*6440*/  @!P0 BRA `(.L_x_122) ;  /* 0x0000000400108947 */ /* 0x001fec0003800000 */
.L_x_135:
[----:B------:R-:W1:Y:S01]  /*6450*/  SYNCS.PHASECHK.TRANS64.TRYWAIT P0, [R7+URZ], R4 ;  /* 0x00000004070075a7 */ /* 0x000e62000800017f */
[----:B0-----:R-:W-:-:S05]  /*6460*/  VIADD R2, R11, 0x1 ;  /* 0x000000010b027836 */ /* 0x001fca0000000000 */
[----:B------:R-:W-:-:S04]  /*6470*/  ISETP.NE.AND P1, PT, R2, 0x4, PT ;  /* 0x000000040200780c */ /* 0x000fc80003f25270 */
[----:B------:R-:W-:Y:S02]  /*6480*/  SEL R3, RZ, 0x1, P1 ;  /* 0x00000001ff037807 */ /* 0x000fe40000800000 */
[----:B------:R-:W-:Y:S02]  /*6490*/  SEL R9, R2, RZ, P1 ;  /* 0x000000ff02097207 */ /* 0x000fe40000800000 */
[----:B------:R-:W-:-:S03]  /*64a0*/  LOP3.LUT R11, R10, R3, RZ, 0x3c, !PT ;  /* 0x000000030a0b7212 */ /* 0x000fc600078e3cff */
[----:B------:R-:W-:Y:S01]  /*64b0*/  IMAD R6, R9, 0x8, R0 ;  /* 0x0000000809067824 */ /* 0x000fe200078e0200 */
[----:B------:R-:W-:Y:S01]  /*64c0*/  SHF.L.U32 R5, R11, 0x1f, RZ ;  /* 0x0000001f0b057819 */ /* 0x000fe200000006ff */
[----:B-1----:R-:W-:Y:S06]  /*64d0*/  @!P0 BRA `(.L_x_123) ;  /* 0x0000000400008947 */ /* 0x002fec0003800000 */
.L_x_136:
[----:B------:R-:W1:Y:S01]  /*64e0*/  SYNCS.PHASECHK.TRANS64.TRYWAIT P0, [R6+URZ], R5 ;  /* 0x00000005060075a7 */ /* 0x000e62000800017f */
[----:B------:R-:W-:-:S05]  /*64f0*/  VIADD R2, R9, 0x1 ;  /* 0x0000000109027836 */ /* 0x000fca0000000000 */
[----:B------:R-:W-:-:S04]  /*6500*/  ISETP.NE.AND P1, PT, R2, 0x4, PT ;  /* 0x000000040200780c */ /* 0x000fc80003f25270 */
[----:B0-----:R-:W-:Y:S02]  /*6510*/  SEL R4, RZ, 0x1, P1 ;  /* 0x00000001ff047807 */ /* 0x001fe40000800000 */
[----:B------:R-:W-:Y:S02]  /*6520*/  SEL R3, R2, RZ, P1 ;  /* 0x000000ff02037207 */ /* 0x000fe40000800000 */
[----:B------:R-:W-:Y:S01]  /*6530*/  LOP3.LUT R4, R11, R4, RZ, 0x3c, !PT ;  /* 0x000000040b047212 */ /* 0x000fe200078e3cff */
[----:B-1----:R-:W-:Y:S06]  /*6540*/  @!P0 BRA `(.L_x_124) ;  /* 0x0000000000f88947 */ /* 0x002fec0003800000 */
.L_x_137:
[----:B------:R-:W-:Y:S01]  /*6550*/  IMAD R3, R3, 0x8, R0 ;  /* 0x0000000803037824 */ /* 0x000fe200078e0200 */
[----:B------:R-:W-:-:S07]  /*6560*/  SHF.L.U32 R0, R4, 0x1f, RZ ;  /* 0x0000001f04007819 */ /* 0x000fce00000006ff */
.L_x_125:
[----:B-1----:R1:W2:Y:S02]  /*6570*/  SYNCS.PHASECHK.TRANS64.TRYWAIT P0, [R3+URZ], R0 ;  /* 0x00000000030075a7 */ /* 0x0022a4000800017f */
[----:B--2---:R-:W-:Y:S05]  /*6580*/  @!P0 NANOSLEEP.SYNCS 0x989680 ;  /* 0x009896800000895d */ /* 0x004fea0003900000 */
[----:B------:R-:W2:Y:S02]  /*6590*/  @!P0 SYNCS.PHASECHK.TRANS64 P0, [R3+URZ], R0 ;  /* 0x00000000030085a7 */ /* 0x000ea4000800007f */
[----:B--2---:R-:W-:Y:S05]  /*65a0*/  @!P0 BRA `(.L_x_125) ;  /* 0xfffffffc00f08947 */ /* 0x004fea000383ffff */
.L_x_120:
[----:B------:R-:W-:Y:S05]  /*65b0*/  BSYNC B0 ;  /* 0x0000000000007941 */ /* 0x000fea0003800000 */
.L_x_119:
[----:B------:R-:W-:Y:S05]  /*65c0*/  EXIT ;  /* 0x000000000000794d */ /* 0x000fea0003800000 */
.L_x_14:
[----:B0-----:R0:W2:Y:S02]  /*65d0*/  SYNCS.PHASECHK.TRANS64.TRYWAIT P0, [R15+URZ+-0x8], R10 ;  /* 0xfffff80a0f0075a7 */ /* 0x0010a4000800017f */
[----:B--2---:R-:W-:Y:S05]  /*65e0*/  @!P0 NANOSLEEP.SYNCS 0x989680 ;  /* 0x009896800000895d */ /* 0x004fea0003900000 */
[----:B------:R-:W2:Y:S02]  /*65f0*/  @!P0 SYNCS.PHASECHK.TRANS64 P0, [R15+URZ+-0x8], R10 ;  /* 0xfffff80a0f0085a7 */ /* 0x000ea4000800007f */
[----:B--2---:R-:W-:Y:S05]  /*6600*/  @!P0 BRA `(.L_x_14) ;  /* 0xfffffffc00f08947 */ /* 0x004fea000383ffff */
[----:B------:R-:W-:Y:S05]  /*6610*/  BRA `(.L_x_126) ;  /* 0xffffffac00ec7947 */ /* 0x000fea000383ffff */
.L_x_19:
[----:B--2---:R-:W-:-:S04]  /*6620*/  IMAD.U32 R11, RZ, RZ, UR4 ;  /* 0x00000004ff0b7e24 */ /* 0x004fc8000f8e00ff */
[----:B------:R2:W3:Y:S03]  /*6630*/  SYNCS.PHASECHK.TRANS64.TRYWAIT P0, [R11+URZ], R10 ;  /* 0x0000000a0b0075a7 */ /* 0x0004e6000800017f */
[----:B---3--:R-:W-:Y:S05]  /*6640*/  @!P0 NANOSLEEP.SYNCS 0x989680 ;  /* 0x009896800000895d */ /* 0x008fea0003900000 */
[----:B------:R-:W3:Y:S02]  /*6650*/  @!P0 SYNCS.PHASECHK.TRANS64 P0, [R11+URZ], R10 ;  /* 0x0000000a0b0085a7 */ /* 0x000ee4000800007f */
[----:B---3--:R-:W-:Y:S05]  /*6660*/  @!P0 BRA `(.L_x_19) ;  /* 0xfffffffc00ec8947 */ /* 0x008fea000383ffff */
[----:B------:R-:W-:Y:S05]  /*6670*/  BRA `(.L_x_18) ;  /* 0xffffffb000987947 */ /* 0x000fea000383ffff */
.L_x_25:
[----:B--2---:R-:W-:-:S04]  /*6680*/  IMAD.U32 R12, RZ, RZ, UR8 ;  /* 0x00000008ff0c7e24 */ /* 0x004fc8000f8e00ff */
[----:B------:R2:W3:Y:S03]  /*6690*/  SYNCS.PHASECHK.TRANS64.TRYWAIT P0, [R12+URZ], R11 ;  /* 0x0000000b0c0075a7 */ /* 0x0004e6000800017f */
[----:B---3--:R-:W-:Y:S05]  /*66a0*/  @!P0 NANOSLEEP.SYNCS 0x989680 ;  /* 0x009896800000895d */ /* 0x008fea0003900000 */
[----:B------:R-:W3:Y:S02]  /*66b0*/  @!P0 SYNCS.PHASECHK.TRANS64 P0, [R12+URZ], R11 ;  /* 0x0000000b0c0085a7 */ /* 0x000ee4000800007f */
[----:B---3--:R-:W-:Y:S05]  /*66c0*/  @!P0 BRA `(.L_x_25) ;  /* 0xfffffffc00ec8947 */ /* 0x008fea000383ffff */
[----:B------:R-:W-:Y:S05]  /*66d0*/  BRA `(.L_x_24) ;  /* 0xffffffb400dc7947 */ /* 0x000fea000383ffff */
.L_x_33:
[----:B---3--:R3:W4:Y:S02]  /*66e0*/  SYNCS.PHASECHK.TRANS64.TRYWAIT P0, [R15+URZ+0x8], R10 ;  /* 0x0000080a0f0075a7 */ /* 0x008724000800017f */
[----:B----4-:R-:W-:Y:S05]  /*66f0*/  @!P0 NANOSLEEP.SYNCS 0x989680 ;  /* 0x009896800000895d */ /* 0x010fea0003900000 */
[----:B------:R-:W4:Y:S02]  /*6700*/  @!P0 SYNCS.PHASECHK.TRANS64 P0, [R15+URZ+0x8], R10 ;  /* 0x0000080a0f0085a7 */ /* 0x000f24000800007f */
[----:B----4-:R-:W-:Y:S05]  /*6710*/  @!P0 BRA `(.L_x_33) ;  /* 0xfffffffc00f08947 */ /* 0x010fea000383ffff */
[----:B------:R-:W-:Y:S05]  /*6720*/  BRA `(.L_x_127) ;  /* 0xffffffbc00d87947 */ /* 0x000fea000383ffff */
.L_x_106:
[----:B------:R-:W-:Y:S01]  /*6730*/  BSSY B1, `(.L_x_128) ;  /* 0x0000006000017945 */ /* 0x000fe20003800000 */
[----:B------:R-:W-:-:S07]  /*6740*/  IMAD.MOV.U32 R6, RZ, RZ, -0x1 ;  /* 0xffffffffff067424 */ /* 0x000fce00078e00ff */
[----:B------:R-:W-:Y:S05]  /*6750*/  WARPSYNC.COLLECTIVE R6, `(.L_x_129) ;  /* 0x00000000060c7348 */ /* 0x000fea0003c00000 */
[----:B------:R-:W-:Y:S02]  /*6760*/  ELECT P1, UR62, PT ;  /* 0x00000000003e782f */ /* 0x000fe40003820000 */
[----:B------:R-:W-:Y:S01]  /*6770*/  MOV R6, UR62 ;  /* 0x0000003e00067c02 */ /* 0x000fe20008000f00 */
[----:B------:R-:W-:Y:S10]  /*6780*/  ENDCOLLECTIVE ;  /* 0x000000000000791b */ /* 0x000ff40003800000 */
.L_x_129:
[----:B------:R-:W-:Y:S05]  /*6790*/  BSYNC B1 ;  /* 0x0000000000017941 */ /* 0x000fea0003800000 */
.L_x_128:
[----:B------:R-:W-:Y:S05]  /*67a0*/  BRA `(.L_x_130) ;  /* 0xfffffff000087947 */ /* 0x000fea000383ffff */
.L_x_109:
[----:B-1----:R1:W2:Y:S02]  /*67b0*/  SYNCS.PHASECHK.TRANS64.TRYWAIT P1, [R13+URZ+0x20], R6 ;  /* 0x000020060d0075a7 */ /* 0x0022a4000802017f */
[----:B--2---:R-:W-:Y:S05]  /*67c0*/  @!P1 NANOSLEEP.SYNCS 0x989680 ;  /* 0x009896800000995d */ /* 0x004fea0003900000 */
[----:B------:R-:W2:Y:S02]  /*67d0*/  @!P1 SYNCS.PHASECHK.TRANS64 P1, [R13+URZ+0x20], R6 ;  /* 0x000020060d0095a7 */ /* 0x000ea4000802007f */
[----:B--2---:R-:W-:Y:S05]  /*67e0*/  @!P1 BRA `(.L_x_109) ;  /* 0xfffffffc00f09947 */ /* 0x004fea000383ffff */
[----:B------:R-:W-:Y:S05]  /*67f0*/  BRA `(.L_x_131) ;  /* 0xfffffff0003c7947 */ /* 0x000fea000383ffff */
.L_x_118:
[----:B------:R-:W-:Y:S01]  /*6800*/  BSSY B0, `(.L_x_132) ;  /* 0x0000006000007945 */ /* 0x000fe20003800000 */
[----:B------:R-:W-:-:S07]  /*6810*/  IMAD.MOV.U32 R6, RZ, RZ, -0x1 ;  /* 0xffffffffff067424 */ /* 0x000fce00078e00ff */
[----:B------:R-:W-:Y:S05]  /*6820*/  WARPSYNC.COLLECTIVE R6, `(.L_x_133) ;  /* 0x00000000060c7348 */ /* 0x000fea0003c00000 */
[----:B------:R-:W-:Y:S02]  /*6830*/  ELECT P1, UR62, PT ;  /* 0x00000000003e782f */ /* 0x000fe40003820000 */
[----:B------:R-:W-:Y:S01]  /*6840*/  MOV R6, UR62 ;  /* 0x0000003e00067c02 */ /* 0x000fe20008000f00 */
[----:B------:R-:W-:Y:S10]  /*6850*/  ENDCOLLECTIVE ;  /* 0x000000000000791b */ /* 0x000ff40003800000 */
.L_x_133:
[----:B------:R-:W-:Y:S05]  /*6860*/  BSYNC B0 ;  /* 0x0000000000007941 */ /* 0x000fea0003800000 */
.L_x_132:
[----:B------:R-:W-:Y:S01]  /*6870*/  PLOP3.LUT P0, PT, P1, PT, PT, 0x80, 0x0 ;  /* 0x000000000000781c */ /* 0x000fe20000f0f070 */
[----:B------:R-:W-:-:S12]  /*6880*/  BRA `(.L_x_134) ;  /* 0xfffffff800987947 */ /* 0x000fd8000383ffff */
.L_x_122:
[----:B0-----:R0:W1:Y:S02]  /*6890*/  SYNCS.PHASECHK.TRANS64.TRYWAIT P0, [R5+URZ], R2 ;  /* 0x00000002050075a7 */ /* 0x001064000800017f */
[----:B-1----:R-:W-:Y:S05]  /*68a0*/  @!P0 NANOSLEEP.SYNCS 0x989680 ;  /* 0x009896800000895d */ /* 0x002fea0003900000 */
[----:B------:R-:W1:Y:S02]  /*68b0*/  @!P0 SYNCS.PHASECHK.TRANS64 P0, [R5+URZ], R2 ;  /* 0x00000002050085a7 */ /* 0x000e64000800007f */
[----:B-1----:R-:W-:Y:S05]  /*68c0*/  @!P0 BRA `(.L_x_122) ;  /* 0xfffffffc00f08947 */ /* 0x002fea000383ffff */
[----:B------:R-:W-:Y:S05]  /*68d0*/  BRA `(.L_x_135) ;  /* 0xfffffff800dc7947 */ /* 0x000fea000383ffff */
.L_x_123:
[----:B0-----:R0:W1:Y:S02]  /*68e0*/  SYNCS.PHASECHK.TRANS64.TRYWAIT P0, [R7+URZ], R4 ;  /* 0x00000004070075a7 */ /* 0x001064000800017f */
[----:B-1----:R-:W-:Y:S05]  /*68f0*/  @!P0 NANOSLEEP.SYNCS 0x989680 ;  /* 0x009896800000895d */ /* 0x002fea0003900000 */
[----:B------:R-:W1:Y:S02]  /*6900*/  @!P0 SYNCS.PHASECHK.TRANS64 P0, [R7+URZ], R4 ;  /* 0x00000004070085a7 */ /* 0x000e64000800007f */
[----:B-1----:R-:W-:Y:S05]  /*6910*/  @!P0 BRA `(.L_x_123) ;  /* 0xfffffffc00f08947 */ /* 0x002fea000383ffff */
[----:B------:R-:W-:Y:S05]  /*6920*/  BRA `(.L_x_136) ;  /* 0xfffffff800ec7947 */ /* 0x000fea000383ffff */
.L_x_124:
[----:B0-----:R0:W1:Y:S02]  /*6930*/  SYNCS.PHASECHK.TRANS64.TRYWAIT P0, [R6+URZ], R5 ;  /* 0x00000005060075a7 */ /* 0x001064000800017f */
[----:B-1----:R-:W-:Y:S05]  /*6940*/  @!P0 NANOSLEEP.SYNCS 0x989680 ;  /* 0x009896800000895d */ /* 0x002fea0003900000 */
[----:B------:R-:W1:Y:S02]  /*6950*/  @!P0 SYNCS.PHASECHK.TRANS64 P0, [R6+URZ], R5 ;  /* 0x00000005060085a7 */ /* 0x000e64000800007f */
[----:B-1----:R-:W-:Y:S05]  /*6960*/  @!P0 BRA `(.L_x_124) ;  /* 0xfffffffc00f08947 */ /* 0x002fea000383ffff */
[----:B------:R-:W-:Y:S05]  /*6970*/  BRA `(.L_x_137) ;  /* 0xfffffff800f47947 */ /* 0x000fea000383ffff */
.L_x_138:
[----:B------:R-:W-:-:S00]  /*6980*/  BRA `(.L_x_138) ;  /* 0xfffffffc00fc7947 */ /* 0x000fc0000383ffff */
[----:B------:R-:W-:-:S00]  /*6990*/  NOP ;  /* 0x0000000000007918 */ /* 0x000fc00000000000 */
        /* <DEDUP_REMOVED lines=14> */
.L_x_139:


//--------------------- .nv.shared._ZN7cutlass13device_kernelINS_4gemm6kernel13GemmUniversalIN4cute5tupleIJiiiiEEENS1_10collective13CollectiveMmaINS1_37MainloopSm90TmaGmmaWarpSpecializedFP8ILi4ENS5_IJNS4_1CILi1EEESB_SB_EEENS1_32KernelTmaWarpSpecializedPingpongEEENS5_IJNSA_ILi64EEESF_NSA_ILi32EEEEEENS_12float_e4m3_tENS5_IJlSB_lEEESI_SJ_NS4_8TiledMMAINS4_8MMA_AtomIJNS4_4SM904GMMA30MMA_64x64x32_F32E4M3E4M3_SS_TNILNSN_7ScaleInE1ELSP_1EEEEEENS4_6LayoutISC_NS5_IJNSA_ILi0EEEST_ST_EEEEENS5_IJNS4_10UnderscoreESW_SW_EEEEENS4_13SM90_TMA_LOADENS4_14ComposedLayoutINS4_7SwizzleILi1ELi4ELi3EEENS4_18smem_ptr_flag_bitsILi8EEENSS_INS5_IJNSA_ILi8EEESG_EEENS5_IJSG_SB_EEEEEEEvNS4_8identityESZ_S19_vS1A_EENS_8epilogue10collective6detail29Sm90TmaWarpSpecializedAdapterINS1D_15DefaultEpilogueISI_SJ_SJ_NS1C_6thread17LinearCombinationISI_Li1EffLNS1H_9ScaleType4KindE0ELNS_15FloatRoundStyleE2ESI_EENS1_15EpilogueDefaultEEEEEvvEEEEvNT_6ParamsE --------------------------
	.section	.nv.shared._ZN7cutlass13device_kernelINS_4gemm6kernel13GemmUniversalIN4cute5tupleIJiiiiEEENS1_10collective13CollectiveMmaINS1_37MainloopSm90TmaGmmaWarpSpecializedFP8ILi4ENS5_IJNS4_1CILi1EEESB_SB_EEENS1_32KernelTmaWarpSpecializedPingpongEEENS5_IJNSA_ILi64EEESF_NSA_ILi32EEEEEENS_12float_e4m3_tENS5_IJlSB_lEEESI_SJ_NS4_8TiledMMAINS4_8MMA_AtomIJNS4_4SM904GMMA30MMA_64x64x32_F32E4M3E4M3_SS_TNILNSN_7ScaleInE1ELSP_1EEEEEENS4_6LayoutISC_NS5_IJNSA_ILi0EEEST_ST_EEEEENS5_IJNS4_10UnderscoreESW_SW_EEEEENS4_13SM90_TMA_LOADENS4_14ComposedLayoutINS4_7SwizzleILi1ELi4ELi3EEENS4_18smem_ptr_flag_bitsILi8EEENSS_INS5_IJNSA_ILi8EEESG_EEENS5_IJSG_SB_EEEEEEEvNS4_8identityESZ_S19_vS1A_EENS_8epilogue10collective6detail29Sm90TmaWarpSpecializedAdapterINS1D_15DefaultEpilogueISI_SJ_SJ_NS1C_6thread17LinearCombinationISI_Li1EffLNS1H_9ScaleType4KindE0ELNS_15FloatRoundStyleE2ESI_EENS1_15EpilogueDefaultEEEEEvvEEEEvNT_6ParamsE,"aw",@nobits
	.sectionflags	@""
	.align	16
	.zero		1024


//--------------------- .nv.shared.reserved.0     --------------------------
	.section	.nv.shared.reserved.0,"aw",@nobits
	.weak		__nv_reservedSMEM_offset_0_alias
	.size		__nv_reservedSMEM_offset_0_alias, 0, 0
	.other		__nv_reservedSMEM_offset_0_alias,@"STO_CUDA_RESERVED_SHARED STV_DEFAULT"
__nv_reservedSMEM_offset_0_alias:
	.zero		0


//--------------------- .nv.global                --------------------------
	.section	.nv.global,"aw",@nobits
.nv.global:
	.type		_ZN39_INTERNAL_11492055_4_k_cu_975f4edb_30514cute1_E,@object
	.size		_ZN39_INTERNAL_11492055_4_k_cu_975f4edb_30514cute1_E,(_ZN39_INTERNAL_11492055_4_k_cu_975f4edb_30514cuda3std3__45__cpo6cbeginE - _ZN39_INTERNAL_11492055_4_k_cu_975f4edb_30514cute1_E)
_ZN39_INTERNAL_11492055_4_k_cu_975f4edb_30514cute1_E:
	.zero		1
	.type		_ZN39_INTERNAL_11492055_4_k_cu_975f4edb_30514cuda3std3__45__cpo6cbeginE,@object
	.size		_ZN39_INTERNAL_11492055_4_k_cu_975f4edb_30514cuda3std3__45__cpo6cbeginE,(_ZN39_INTERNAL_11492055_4_k_cu_975f4edb_30514cuda3std3__48in_placeE - _ZN39_INTERNAL_11492055_4_k_cu_975f4edb_30514cuda3std3__45__cpo6cbeginE)
_ZN39_INTERNAL_11492055_4_k_cu_975f4edb_30514cuda3std3__45__cpo6cbeginE:
	.zero		1
	.type		_ZN39_INTERNAL_11492055_4_k_cu_975f4edb_30514cuda3std3__48in_placeE,@object
	.size		_ZN39_INTERNAL_11492055_4_k_cu_975f4edb_30514cuda3std3__48in_placeE,(_ZN39_INTERNAL_11492055_4_k_cu_975f4edb_30514cuda3std6ranges3__45__cpo9iter_moveE - _ZN39_INTERNAL_11492055_4_k_cu_975f4edb_30514cuda3std3__48in_placeE)
_ZN39_INTERNAL_11492055_4_k_cu_975f4edb_30514cuda3std3__48in_placeE:
	.zero		1
	.type		_ZN39_INTERNAL_11492055_4_k_cu_975f4edb_30514cuda3std6ranges3__45__cpo9iter_moveE,@object
	.size		_ZN39_INTERNAL_11492055_4_k_cu_975f4edb_30514cuda3std6ranges3__45__cpo9iter_moveE,(_ZN39_INTERNAL_11492055_4_k_cu_975f4edb_30514cuda3std3__45__cpo5beginE - _ZN39_INTERNAL_11492055_4_k_cu_975f4edb_30514cuda3std6ranges3__45__cpo9iter_moveE)
_ZN39_INTERNAL_11492055_4_k_cu_975f4edb_30514cuda3std6ranges3__45__cpo9iter_moveE:
	.zero		1
	.type		_ZN39_INTERNAL_11492055_4_k_cu_975f4edb_30514cuda3std3__45__cpo5beginE,@object
	.size		_ZN39_INTERNAL_11492055_4_k_cu_975f4edb_30514cuda3std3__45__cpo5beginE,(_ZN39_INTERNAL_11492055_4_k_cu_975f4edb_30514cuda3std3__441_GLOBAL__N__11492055_4_k_cu_975f4edb_30516ignoreE - _ZN39_INTERNAL_11492055_4_k_cu_975f4edb_30514cuda3std3__45__cpo5beginE)
_ZN39_INTERNAL_11492055_4_k_cu_975f4edb_30514cuda3std3__45__cpo5beginE:
	.zero		1
	.type		_ZN39_INTERNAL_11492055_4_k_cu_975f4edb_30514cuda3std3__441_GLOBAL__N__11492055_4_k_cu_975f4edb_30516ignoreE,@object
	.size		_ZN39_INTERNAL_11492055_4_k_cu_975f4edb_30514cuda3std3__441_GLOBAL__N__11492055_4_k_cu_975f4edb_30516ignoreE,(_ZN39_INTERNAL_11492055_4_k_cu_975f4edb_30514cute7productE - _ZN39_INTERNAL_11492055_4_k_cu_975f4edb_30514cuda3std3__441_GLOBAL__N__11492055_4_k_cu_975f4edb_30516ignoreE)
_ZN39_INTERNAL_11492055_4_k_cu_975f4edb_30514cuda3std3__441_GLOBAL__N__11492055_4_k_cu_975f4edb_30516ignoreE:
	.zero		1
	.type		_ZN39_INTERNAL_11492055_4_k_cu_975f4edb_30514cute7productE,@object
	.size		_ZN39_INTERNAL_11492055_4_k_cu_975f4edb_30514cute7productE,(_ZN39_INTERNAL_11492055_4_k_cu_975f4edb_30514cuda3std3__45__cpo3endE - _ZN39_INTERNAL_11492055_4_k_cu_975f4edb_30514cute7productE)
_ZN39_INTERNAL_11492055_4_k_cu_975f4edb_30514cute7productE:
	.zero		1
	.type		_ZN39_INTERNAL_11492055_4_k_cu_975f4edb_30514cuda3std3__45__cpo3endE,@object
	.size		_ZN39_INTERNAL_11492055_4_k_cu_975f4edb_30514cuda3std3__45__cpo3endE,(_ZN39_INTERNAL_11492055_4_k_cu_975f4edb_30514cuda3std3__419piecewise_constructE - _ZN39_INTERNAL_11492055_4_k_cu_975f4edb_30514cuda3std3__45__cpo3endE)
_ZN39_INTERNAL_11492055_4_k_cu_975f4edb_30514cuda3std3__45__cpo3endE:
	.zero		1
	.type		_ZN39_INTERNAL_11492055_4_k_cu_975f4edb_30514cuda3std3__419piecewise_constructE,@object
	.size		_ZN39_INTERNAL_11492055_4_k_cu_975f4edb_30514cuda3std3__419piecewise_constructE,(_ZN39_INTERNAL_11492055_4_k_cu_975f4edb_30514cuda3std3__45__cpo4cendE - _ZN39_INTERNAL_11492055_4_k_cu_975f4edb_30514cuda3std3__419piecewise_constructE)
_ZN39_INTERNAL_11492055_4_k_cu_975f4edb_30514cuda3std3__419piecewise_constructE:
	.zero		1
	.type		_ZN39_INTERNAL_11492055_4_k_cu_975f4edb_30514cuda3std3__45__cpo4cendE,@object
	.size		_ZN39_INTERNAL_11492055_4_k_cu_975f4edb_30514cuda3std3__45__cpo4cendE,(_ZN39_INTERNAL_11492055_4_k_cu_975f4edb_30514cuda3std6ranges3__45__cpo4swapE - _ZN39_INTERNAL_11492055_4_k_cu_975f4edb_30514cuda3std3__45__cpo4cendE)
_ZN39_INTERNAL_11492055_4_k_cu_975f4edb_30514cuda3std3__45__cpo4cendE:
	.zero		1
	.type		_ZN39_INTERNAL_11492055_4_k_cu_975f4edb_30514cuda3std6ranges3__45__cpo4swapE,@object
	.size		_ZN39_INTERNAL_11492055_4_k_cu_975f4edb_30514cuda3std6ranges3__45__cpo4swapE,(.L_7 - _ZN39_INTERNAL_11492055_4_k_cu_975f4edb_30514cuda3std6ranges3__45__cpo4swapE)
_ZN39_INTERNAL_11492055_4_k_cu_975f4edb_30514cuda3std6ranges3__45__cpo4swapE:
	.zero		1
.L_7:


//--------------------- .nv.constant0._ZN7cutlass13device_kernelINS_4gemm6kernel13GemmUniversalIN4cute5tupleIJiiiiEEENS1_10collective13CollectiveMmaINS1_37MainloopSm90TmaGmmaWarpSpecializedFP8ILi4ENS5_IJNS4_1CILi1EEESB_SB_EEENS1_32KernelTmaWarpSpecializedPingpongEEENS5_IJNSA_ILi64EEESF_NSA_ILi32EEEEEENS_12float_e4m3_tENS5_IJlSB_lEEESI_SJ_NS4_8TiledMMAINS4_8MMA_AtomIJNS4_4SM904GMMA30MMA_64x64x32_F32E4M3E4M3_SS_TNILNSN_7ScaleInE1ELSP_1EEEEEENS4_6LayoutISC_NS5_IJNSA_ILi0EEEST_ST_EEEEENS5_IJNS4_10UnderscoreESW_SW_EEEEENS4_13SM90_TMA_LOADENS4_14ComposedLayoutINS4_7SwizzleILi1ELi4ELi3EEENS4_18smem_ptr_flag_bitsILi8EEENSS_INS5_IJNSA_ILi8EEESG_EEENS5_IJSG_SB_EEEEEEEvNS4_8identityESZ_S19_vS1A_EENS_8epilogue10collective6detail29Sm90TmaWarpSpecializedAdapterINS1D_15DefaultEpilogueISI_SJ_SJ_NS1C_6thread17LinearCombinationISI_Li1EffLNS1H_9ScaleType4KindE0ELNS_15FloatRoundStyleE2ESI_EENS1_15EpilogueDefaultEEEEEvvEEEEvNT_6ParamsE --------------------------
	.section	.nv.constant0._ZN7cutlass13device_kernelINS_4gemm6kernel13GemmUniversalIN4cute5tupleIJiiiiEEENS1_10collective13CollectiveMmaINS1_37MainloopSm90TmaGmmaWarpSpecializedFP8ILi4ENS5_IJNS4_1CILi1EEESB_SB_EEENS1_32KernelTmaWarpSpecializedPingpongEEENS5_IJNSA_ILi64EEESF_NSA_ILi32EEEEEENS_12float_e4m3_tENS5_IJlSB_lEEESI_SJ_NS4_8TiledMMAINS4_8MMA_AtomIJNS4_4SM904GMMA30MMA_64x64x32_F32E4M3E4M3_SS_TNILNSN_7ScaleInE1ELSP_1EEEEEENS4_6LayoutISC_NS5_IJNSA_ILi0EEEST_ST_EEEEENS5_IJNS4_10UnderscoreESW_SW_EEEEENS4_13SM90_TMA_LOADENS4_14ComposedLayoutINS4_7SwizzleILi1ELi4ELi3EEENS4_18smem_ptr_flag_bitsILi8EEENSS_INS5_IJNSA_ILi8EEESG_EEENS5_IJSG_SB_EEEEEEEvNS4_8identityESZ_S19_vS1A_EENS_8epilogue10collective6detail29Sm90TmaWarpSpecializedAdapterINS1D_15DefaultEpilogueISI_SJ_SJ_NS1C_6thread17LinearCombinationISI_Li1EffLNS1H_9ScaleType4KindE0ELNS_15FloatRoundStyleE2ESI_EENS1_15EpilogueDefaultEEEEEvvEEEEvNT_6ParamsE,"a",@progbits
	.sectionflags	@""
	.align	4
.nv.constant0._ZN7cutlass13device_kernelINS_4gemm6kernel13GemmUniversalIN4cute5tupleIJiiiiEEENS1_10collective13CollectiveMmaINS1_37MainloopSm90TmaGmmaWarpSpecializedFP8ILi4ENS5_IJNS4_1CILi1EEESB_SB_EEENS1_32KernelTmaWarpSpecializedPingpongEEENS5_IJNSA_ILi64EEESF_NSA_ILi32EEEEEENS_12float_e4m3_tENS5_IJlSB_lEEESI_SJ_NS4_8TiledMMAINS4_8MMA_AtomIJNS4_4SM904GMMA30MMA_64x64x32_F32E4M3E4M3_SS_TNILNSN_7ScaleInE1ELSP_1EEEEEENS4_6LayoutISC_NS5_IJNSA_ILi0EEEST_ST_EEEEENS5_IJNS4_10UnderscoreESW_SW_EEEEENS4_13SM90_TMA_LOADENS4_14ComposedLayoutINS4_7SwizzleILi1ELi4ELi3EEENS4_18smem_ptr_flag_bitsILi8EEENSS_INS5_IJNSA_ILi8EEESG_EEENS5_IJSG_SB_EEEEEEEvNS4_8identityESZ_S19_vS1A_EENS_8epilogue10collective6detail29Sm90TmaWarpSpecializedAdapterINS1D_15DefaultEpilogueISI_SJ_SJ_NS1C_6thread17LinearCombinationISI_Li1EffLNS1H_9ScaleType4KindE0ELNS_15FloatRoundStyleE2ESI_EENS1_15EpilogueDefaultEEEEEvvEEEEvNT_6ParamsE:
	.zero		1664


//--------------------- SYMBOLS --------------------------

	.type		.nv.reservedSmem.offset0,@object
	.size		.nv.reservedSmem.offset0,0x4
